	.headerflags	@"EF_CUDA_TEXMODE_UNIFIED EF_CUDA_64BIT_ADDRESS EF_CUDA_ACCELERATORS EF_CUDA_SM90 EF_CUDA_VIRTUAL_SM(EF_CUDA_SM90)"
	.elftype	@"ET_EXEC"


//--------------------- .nv.info                  --------------------------
	.section	.nv.info,"",@"SHT_CUDA_INFO"
	.align	4


	//----- nvinfo : EIATTR_REGCOUNT
	.align		4
        /*0000*/ 	.byte	0x04, 0x2f
        /*0002*/ 	.short	(.L_1 - .L_0)
	.align		4
.L_0:
        /*0004*/ 	.word	index@(triton_mm)
        /*0008*/ 	.word	0x000000a8


	//----- nvinfo : EIATTR_MIN_STACK_SIZE
	.align		4
.L_1:
        /*000c*/ 	.byte	0x04, 0x12
        /*000e*/ 	.short	(.L_3 - .L_2)
	.align		4
.L_2:
        /*0010*/ 	.word	index@(triton_mm)
        /*0014*/ 	.word	0x00000000


	//----- nvinfo : EIATTR_FRAME_SIZE
	.align		4
.L_3:
        /*0018*/ 	.byte	0x04, 0x11
        /*001a*/ 	.short	(.L_5 - .L_4)
	.align		4
.L_4:
        /*001c*/ 	.word	index@(triton_mm)
        /*0020*/ 	.word	0x00000000


	//----- nvinfo : EIATTR_MIN_STACK_SIZE
	.align		4
.L_5:
        /*0024*/ 	.byte	0x04, 0x12
        /*0026*/ 	.short	(.L_7 - .L_6)
	.align		4
.L_6:
        /*0028*/ 	.word	index@(triton_mm)
        /*002c*/ 	.word	0x00000000
.L_7:


//--------------------- .nv.info.triton_mm        --------------------------
	.section	.nv.info.triton_mm,"",@"SHT_CUDA_INFO"
	.sectionflags	@""
	.align	4


	//----- nvinfo : EIATTR_CUDA_API_VERSION
	.align		4
        /*0000*/ 	.byte	0x04, 0x37
        /*0002*/ 	.short	(.L_9 - .L_8)
.L_8:
        /*0004*/ 	.word	0x0000007c


	//----- nvinfo : EIATTR_KPARAM_INFO
	.align		4
.L_9:
        /*0008*/ 	.byte	0x04, 0x17
        /*000a*/ 	.short	(.L_11 - .L_10)
.L_10:
        /*000c*/ 	.word	0x00000000
        /*0010*/ 	.short	0x0003
        /*0012*/ 	.short	0x0018
        /*0014*/ 	.byte	0x00, 0xf0, 0x11, 0x00


	//----- nvinfo : EIATTR_KPARAM_INFO
	.align		4
.L_11:
        /*0018*/ 	.byte	0x04, 0x17
        /*001a*/ 	.short	(.L_13 - .L_12)
.L_12:
        /*001c*/ 	.word	0x00000000
        /*0020*/ 	.short	0x0002
        /*0022*/ 	.short	0x0010
        /*0024*/ 	.byte	0x00, 0xf0, 0x21, 0x00


	//----- nvinfo : EIATTR_KPARAM_INFO
	.align		4
.L_13:
        /*0028*/ 	.byte	0x04, 0x17
        /*002a*/ 	.short	(.L_15 - .L_14)
.L_14:
        /*002c*/ 	.word	0x00000000
        /*0030*/ 	.short	0x0001
        /*0032*/ 	.short	0x0008
        /*0034*/ 	.byte	0x00, 0xf0, 0x21, 0x00


	//----- nvinfo : EIATTR_KPARAM_INFO
	.align		4
.L_15:
        /*0038*/ 	.byte	0x04, 0x17
        /*003a*/ 	.short	(.L_17 - .L_16)
.L_16:
        /*003c*/ 	.word	0x00000000
        /*0040*/ 	.short	0x0000
        /*0042*/ 	.short	0x0000
        /*0044*/ 	.byte	0x00, 0xf0, 0x21, 0x00


	//----- nvinfo : EIATTR_SPARSE_MMA_MASK
	.align		4
.L_17:
        /*0048*/ 	.byte	0x03, 0x50
        /*004a*/ 	.short	0x0000


	//----- nvinfo : EIATTR_MAXREG_COUNT
	.align		4
        /*004c*/ 	.byte	0x03, 0x1b
        /*004e*/ 	.short	0x00ff


	//----- nvinfo : EIATTR_COOP_GROUP_MASK_REGIDS
	.align		4
        /*0050*/ 	.byte	0x04, 0x29
        /*0052*/ 	.short	(.L_19 - .L_18)


	//   ....[0]....
.L_18:
        /*0054*/ 	.word	0xffffffff


	//----- nvinfo : EIATTR_COOP_GROUP_INSTR_OFFSETS
	.align		4
.L_19:
        /*0058*/ 	.byte	0x04, 0x28
        /*005a*/ 	.short	(.L_21 - .L_20)


	//   ....[0]....
.L_20:
        /*005c*/ 	.word	0x00002300


	//----- nvinfo : EIATTR_EXIT_INSTR_OFFSETS
	.align		4
.L_21:
        /*0060*/ 	.byte	0x04, 0x1c
        /*0062*/ 	.short	(.L_23 - .L_22)


	//   ....[0]....
.L_22:
        /*0064*/ 	.word	0x00000050


	//   ....[1]....
        /*0068*/ 	.word	0x00003490


	//   ....[2]....
        /*006c*/ 	.word	0x000034e0


	//----- nvinfo : EIATTR_MAX_THREADS
	.align		4
.L_23:
        /*0070*/ 	.byte	0x04, 0x05
        /*0072*/ 	.short	(.L_25 - .L_24)
.L_24:
        /*0074*/ 	.word	0x00000080
        /*0078*/ 	.word	0x00000001
        /*007c*/ 	.word	0x00000001


	//----- nvinfo : EIATTR_CBANK_PARAM_SIZE
	.align		4
.L_25:
        /*0080*/ 	.byte	0x03, 0x19
        /*0082*/ 	.short	0x001c


	//----- nvinfo : EIATTR_PARAM_CBANK
	.align		4
        /*0084*/ 	.byte	0x04, 0x0a
        /*0086*/ 	.short	(.L_27 - .L_26)
	.align		4
.L_26:
        /*0088*/ 	.word	index@(.nv.constant0.triton_mm)
        /*008c*/ 	.short	0x0210
        /*008e*/ 	.short	0x001c


	//----- nvinfo : EIATTR_SW_WAR
	.align		4
.L_27:
        /*0090*/ 	.byte	0x04, 0x36
        /*0092*/ 	.short	(.L_29 - .L_28)
.L_28:
        /*0094*/ 	.word	0x00000008
.L_29:


//--------------------- .nv.callgraph             --------------------------
	.section	.nv.callgraph,"",@"SHT_CUDA_CALLGRAPH"
	.align	4
	.sectionentsize	8
	.align		4
        /*0000*/ 	.word	0x00000000
	.align		4
        /*0004*/ 	.word	0xffffffff
	.align		4
        /*0008*/ 	.word	0x00000000
	.align		4
        /*000c*/ 	.word	0xfffffffe
	.align		4
        /*0010*/ 	.word	0x00000000
	.align		4
        /*0014*/ 	.word	0xfffffffd
	.align		4
        /*0018*/ 	.word	0x00000000
	.align		4
        /*001c*/ 	.word	0xfffffffc


//--------------------- .text.triton_mm           --------------------------
	.section	.text.triton_mm,"ax",@progbits
	.sectionflags	@"SHF_BARRIERS=1"
	.align	128
        .global         triton_mm
        .type           triton_mm,@function
        .size           triton_mm,(.L_x_2 - triton_mm)
        .other          triton_mm,@"STO_CUDA_ENTRY STV_DEFAULT"
triton_mm:
.text.triton_mm:
[----:B------:R-:W1:Y:S02]  /*0000*/  LDC R1, c[0x0][0x28] ;  /* 0x00000a00ff017b82 */ /* 0x000e640000000800 */
[----:B------:R-:W2:Y:S01]  /*0010*/  LDC R7, c[0x0][0x228] ;  /* 0x00008a00ff077b82 */ /* 0x000ea20000000800 */
[----:B------:R-:W-:-:S04]  /*0020*/  IMAD.MOV.U32 R0, RZ, RZ, 0xc00 ;  /* 0x00000c00ff007424 */ /* 0x000fc800078e00ff */
[----:B--2---:R-:W-:-:S05]  /*0030*/  IMAD R0, R7, R0, 0xc00000 ;  /* 0x00c0000007007424 */ /* 0x004fca00078e0200 */
[----:B------:R-:W-:-:S13]  /*0040*/  ISETP.NE.AND P0, PT, R0, RZ, PT ;  /* 0x000000ff0000720c */ /* 0x000fda0003f05270 */
[----:B------:R-:W-:Y:S05]  /*0050*/  @!P0 EXIT ;  /* 0x000000000000894d */ /* 0x000fea0003800000 */
[----:B------:R-:W2:Y:S01]  /*0060*/  S2R R4, SR_CTAID.X ;  /* 0x0000000000047919 */ /* 0x000ea20000002500 */
[----:B------:R-:W-:Y:S01]  /*0070*/  VIADD R0, R7, 0x103f ;  /* 0x0000103f07007836 */ /* 0x000fe20000000000 */
[----:B------:R-:W3:Y:S01]  /*0080*/  S2UR UR4, SR_CgaCtaId ;  /* 0x00000000000479c3 */ /* 0x000ee20000008800 */
[----:B------:R-:W-:Y:S01]  /*0090*/  UMOV UR10, 0x400 ;  /* 0x00000400000a7882 */ /* 0x000fe20000000000 */
[----:B------:R-:W-:Y:S01]  /*00a0*/  ULDC.64 UR14, c[0x0][0x208] ;  /* 0x00008200000e7ab9 */ /* 0x000fe20000000a00 */
[----:B------:R-:W-:Y:S01]  /*00b0*/  UMOV UR12, 0x2 ;  /* 0x00000002000c7882 */ /* 0x000fe20000000000 */
[----:B------:R-:W-:Y:S01]  /*00c0*/  SHF.R.S32.HI R3, RZ, 0x1f, R0 ;  /* 0x0000001fff037819 */ /* 0x000fe20000011400 */
[----:B------:R-:W-:Y:S01]  /*00d0*/  UMOV UR11, 0xffffffff ;  /* 0xffffffff000b7882 */ /* 0x000fe20000000000 */
[----:B------:R-:W-:Y:S01]  /*00e0*/  UMOV UR6, URZ ;  /* 0x0000003f00067c82 */ /* 0x000fe20008000000 */
[----:B------:R-:W-:Y:S01]  /*00f0*/  UMOV UR7, URZ ;  /* 0x0000003f00077c82 */ /* 0x000fe20008000000 */
[----:B------:R-:W-:Y:S01]  /*0100*/  LEA.HI R3, R3, R0, RZ, 0x6 ;  /* 0x0000000003037211 */ /* 0x000fe200078f30ff */
[----:B---3--:R-:W-:-:S04]  /*0110*/  UPRMT UR10, UR4, 0x654, UR10 ;  /* 0x00000654040a7896 */ /* 0x008fc8000800000a */
[----:B------:R-:W-:Y:S01]  /*0120*/  UIADD3 UR13, UR10, 0x10000, URZ ;  /* 0x000100000a0d7890 */ /* 0x000fe2000fffe03f */
[C---:B--2---:R-:W-:Y:S01]  /*0130*/  IMAD.HI R2, R4.reuse, 0x2aaaaaab, RZ ;  /* 0x2aaaaaab04027827 */ /* 0x044fe200078e02ff */
[----:B------:R-:W-:Y:S02]  /*0140*/  IABS R25, R4 ;  /* 0x0000000400197213 */ /* 0x000fe40000000000 */
[----:B------:R-:W-:Y:S02]  /*0150*/  ISETP.GE.AND P2, PT, R4, RZ, PT ;  /* 0x000000ff0400720c */ /* 0x000fe40003f46270 */
[----:B------:R-:W-:-:S04]  /*0160*/  SHF.R.U32.HI R5, RZ, 0x1f, R2 ;  /* 0x0000001fff057819 */ /* 0x000fc80000011602 */
[----:B------:R-:W-:-:S05]  /*0170*/  LEA.HI.SX32 R5, R2, R5, 0x1b ;  /* 0x0000000502057211 */ /* 0x000fca00078fdaff */
[C---:B------:R-:W-:Y:S02]  /*0180*/  IMAD.SHL.U32 R28, R5.reuse, 0x8, RZ ;  /* 0x00000008051c7824 */ /* 0x040fe400078e00ff */
[----:B------:R-:W-:-:S03]  /*0190*/  IMAD R5, R5, -0xc0, R4 ;  /* 0xffffff4005057824 */ /* 0x000fc600078e0204 */
[----:B------:R-:W-:Y:S02]  /*01a0*/  LEA.HI.SX32 R3, R3, -R28, 0x1a ;  /* 0x8000001c03037211 */ /* 0x000fe400078fd2ff */
[----:B------:R-:W-:Y:S02]  /*01b0*/  IABS R10, R5 ;  /* 0x00000005000a7213 */ /* 0x000fe40000000000 */
[----:B------:R-:W-:-:S04]  /*01c0*/  VIMNMX R20, R3, 0x8, PT ;  /* 0x0000000803147848 */ /* 0x000fc80003fe0100 */
[-C--:B------:R-:W-:Y:S02]  /*01d0*/  IABS R8, R20.reuse ;  /* 0x0000001400087213 */ /* 0x080fe40000000000 */
[-C--:B------:R-:W-:Y:S02]  /*01e0*/  IABS R6, R20.reuse ;  /* 0x0000001400067213 */ /* 0x080fe40000000000 */
[----:B------:R-:W2:Y:S01]  /*01f0*/  I2F.RP R0, R8 ;  /* 0x0000000800007306 */ /* 0x000ea20000209400 */
[-C--:B------:R-:W-:Y:S02]  /*0200*/  LOP3.LUT R5, R5, R20.reuse, RZ, 0x3c, !PT ;  /* 0x0000001405057212 */ /* 0x080fe400078e3cff */
[----:B------:R-:W-:Y:S01]  /*0210*/  IMAD.MOV R6, RZ, RZ, -R6 ;  /* 0x000000ffff067224 */ /* 0x000fe200078e0a06 */
[----:B------:R-:W-:Y:S02]  /*0220*/  LOP3.LUT R30, RZ, R20, RZ, 0x33, !PT ;  /* 0x00000014ff1e7212 */ /* 0x000fe400078e33ff */
[----:B------:R-:W-:-:S02]  /*0230*/  ISETP.GE.AND P4, PT, R5, RZ, PT ;  /* 0x000000ff0500720c */ /* 0x000fc40003f86270 */
[----:B--2---:R-:W2:Y:S02]  /*0240*/  MUFU.RCP R0, R0 ;  /* 0x0000000000007308 */ /* 0x004ea40000001000 */
[----:B--2---:R-:W-:Y:S02]  /*0250*/  VIADD R2, R0, 0xffffffe ;  /* 0x0ffffffe00027836 */ /* 0x004fe40000000000 */
[----:B------:R-:W2:Y:S04]  /*0260*/  S2R R0, SR_TID.X ;  /* 0x0000000000007919 */ /* 0x000ea80000002100 */
[----:B------:R3:W4:Y:S02]  /*0270*/  F2I.FTZ.U32.TRUNC.NTZ R3, R2 ;  /* 0x0000000200037305 */ /* 0x000724000021f000 */
[----:B---3--:R-:W-:-:S02]  /*0280*/  IMAD.MOV.U32 R2, RZ, RZ, RZ ;  /* 0x000000ffff027224 */ /* 0x008fc400078e00ff */
[----:B----4-:R-:W-:-:S04]  /*0290*/  IMAD.MOV R9, RZ, RZ, -R3 ;  /* 0x000000ffff097224 */ /* 0x010fc800078e0a03 */
[----:B------:R-:W-:-:S04]  /*02a0*/  IMAD R9, R9, R8, RZ ;  /* 0x0000000809097224 */ /* 0x000fc800078e02ff */
[----:B------:R-:W-:-:S06]  /*02b0*/  IMAD.HI.U32 R3, R3, R9, R2 ;  /* 0x0000000903037227 */ /* 0x000fcc00078e0002 */
[C---:B------:R-:W-:Y:S01]  /*02c0*/  IMAD.HI.U32 R2, R3.reuse, R25, RZ ;  /* 0x0000001903027227 */ /* 0x040fe200078e00ff */
[--C-:B--2---:R-:W-:Y:S02]  /*02d0*/  SHF.R.U32.HI R32, RZ, 0x4, R0.reuse ;  /* 0x00000004ff207819 */ /* 0x104fe40000011600 */
[--C-:B------:R-:W-:Y:S01]  /*02e0*/  SHF.R.U32.HI R160, RZ, 0x5, R0.reuse ;  /* 0x00000005ffa07819 */ /* 0x100fe20000011600 */
[----:B------:R-:W-:Y:S01]  /*02f0*/  IMAD.HI.U32 R19, R3, R10, RZ ;  /* 0x0000000a03137227 */ /* 0x000fe200078e00ff */
[----:B------:R-:W-:Y:S02]  /*0300*/  SHF.R.U32.HI R3, RZ, 0x4, R0 ;  /* 0x00000004ff037819 */ /* 0x000fe40000011600 */
[----:B------:R-:W-:Y:S01]  /*0310*/  SGXT.U32 R32, R32, 0x3 ;  /* 0x000000032020781a */ /* 0x000fe20000000000 */
[-C--:B------:R-:W-:Y:S02]  /*0320*/  IMAD R25, R2, R6.reuse, R25 ;  /* 0x0000000602197224 */ /* 0x080fe400078e0219 */
[----:B------:R-:W-:Y:S01]  /*0330*/  IMAD R6, R19, R6, R10 ;  /* 0x0000000613067224 */ /* 0x000fe200078e020a */
[----:B------:R-:W-:Y:S01]  /*0340*/  LOP3.LUT R9, R32, 0x28, RZ, 0xfc, !PT ;  /* 0x0000002820097812 */ /* 0x000fe200078efcff */
[----:B------:R-:W-:Y:S01]  /*0350*/  VIADD R2, R7, 0x1000 ;  /* 0x0000100007027836 */ /* 0x000fe20000000000 */
[----:B------:R-:W-:Y:S01]  /*0360*/  ISETP.GT.U32.AND P0, PT, R8, R25, PT ;  /* 0x000000190800720c */ /* 0x000fe20003f04070 */
[----:B------:R-:W-:Y:S01]  /*0370*/  IMAD.SHL.U32 R4, R0, 0x8, RZ ;  /* 0x0000000800047824 */ /* 0x000fe200078e00ff */
[----:B------:R-:W-:-:S02]  /*0380*/  ISETP.GT.U32.AND P3, PT, R8, R6, PT ;  /* 0x000000060800720c */ /* 0x000fc40003f64070 */
[----:B------:R-:W-:Y:S02]  /*0390*/  IABS R24, R2 ;  /* 0x0000000200187213 */ /* 0x000fe40000000000 */
[----:B------:R-:W-:Y:S02]  /*03a0*/  LOP3.LUT R5, R4, 0x40, RZ, 0xc0, !PT ;  /* 0x0000004004057812 */ /* 0x000fe400078ec0ff */
[----:B------:R-:W2:Y:S01]  /*03b0*/  I2F.RP R17, R24 ;  /* 0x0000001800117306 */ /* 0x000ea20000209400 */
[C---:B------:R-:W-:Y:S02]  /*03c0*/  LOP3.LUT R7, R32.reuse, 0x18, RZ, 0xfc, !PT ;  /* 0x0000001820077812 */ /* 0x040fe400078efcff */
[----:B------:R-:W-:Y:S01]  /*03d0*/  IMAD.SHL.U32 R90, R5, 0x40, RZ ;  /* 0x00000040055a7824 */ /* 0x000fe200078e00ff */
[C---:B------:R-:W-:Y:S01]  /*03e0*/  LOP3.LUT R11, R32.reuse, 0x38, RZ, 0xfc, !PT ;  /* 0x00000038200b7812 */ /* 0x040fe200078efcff */
[--C-:B------:R-:W-:Y:S01]  /*03f0*/  @!P0 IMAD.IADD R25, R25, 0x1, -R8.reuse ;  /* 0x0000000119198824 */ /* 0x100fe200078e0a08 */
[----:B------:R-:W-:Y:S01]  /*0400*/  LOP3.LUT R13, R32, 0x48, RZ, 0xfc, !PT ;  /* 0x00000048200d7812 */ /* 0x000fe200078efcff */
[----:B------:R-:W-:Y:S01]  /*0410*/  @!P3 IMAD.IADD R6, R6, 0x1, -R8 ;  /* 0x000000010606b824 */ /* 0x000fe200078e0a08 */
[----:B------:R-:W-:Y:S01]  /*0420*/  LOP3.LUT R10, R32, 0x30, RZ, 0xfc, !PT ;  /* 0x00000030200a7812 */ /* 0x000fe200078efcff */
[----:B------:R-:W-:Y:S01]  /*0430*/  IMAD.SHL.U32 R26, R5, 0x80, RZ ;  /* 0x00000080051a7824 */ /* 0x000fe200078e00ff */
[----:B------:R-:W-:Y:S01]  /*0440*/  ISETP.GT.U32.AND P1, PT, R8, R25, PT ;  /* 0x000000190800720c */ /* 0x000fe20003f24070 */
[----:B------:R-:W-:Y:S01]  /*0450*/  @!P3 VIADD R19, R19, 0x1 ;  /* 0x000000011313b836 */ /* 0x000fe20000000000 */
[----:B------:R-:W-:-:S02]  /*0460*/  ISETP.GE.U32.AND P0, PT, R6, R8, PT ;  /* 0x000000080600720c */ /* 0x000fc40003f06070 */
[----:B------:R-:W-:Y:S01]  /*0470*/  LOP3.LUT R6, R3, R0, RZ, 0x3c, !PT ;  /* 0x0000000003067212 */ /* 0x000fe200078e3cff */
[----:B--2---:R2:W3:Y:S01]  /*0480*/  MUFU.RCP R22, R17 ;  /* 0x0000001100167308 */ /* 0x0044e20000001000 */
[C---:B------:R-:W-:Y:S02]  /*0490*/  LOP3.LUT R5, R32.reuse, 0x8, RZ, 0xfc, !PT ;  /* 0x0000000820057812 */ /* 0x040fe400078efcff */
[----:B------:R-:W-:Y:S01]  /*04a0*/  LOP3.LUT R12, R32, 0x40, RZ, 0xfc, !PT ;  /* 0x00000040200c7812 */ /* 0x000fe200078efcff */
[----:B------:R-:W-:Y:S01]  /*04b0*/  IMAD.SHL.U32 R18, R6, 0x8, RZ ;  /* 0x0000000806127824 */ /* 0x000fe200078e00ff */
[C---:B------:R-:W-:Y:S02]  /*04c0*/  LOP3.LUT R6, R32.reuse, 0x10, RZ, 0xfc, !PT ;  /* 0x0000001020067812 */ /* 0x040fe400078efcff */
[----:B------:R-:W-:Y:S01]  /*04d0*/  LOP3.LUT R14, R32, 0x50, RZ, 0xfc, !PT ;  /* 0x00000050200e7812 */ /* 0x000fe200078efcff */
[----:B------:R-:W-:Y:S01]  /*04e0*/  @!P1 IMAD.IADD R25, R25, 0x1, -R8 ;  /* 0x0000000119199824 */ /* 0x000fe200078e0a08 */
[----:B------:R-:W-:Y:S01]  /*04f0*/  LOP3.LUT R23, R18, 0x38, RZ, 0xc0, !PT ;  /* 0x0000003812177812 */ /* 0x000fe200078ec0ff */
[----:B------:R-:W-:Y:S01]  /*0500*/  @P0 VIADD R19, R19, 0x1 ;  /* 0x0000000113130836 */ /* 0x000fe20000000000 */
[C---:B------:R-:W-:Y:S01]  /*0510*/  LOP3.LUT R8, R32.reuse, 0x20, RZ, 0xfc, !PT ;  /* 0x0000002020087812 */ /* 0x040fe200078efcff */
[----:B------:R-:W-:Y:S01]  /*0520*/  @!P2 IMAD.MOV R25, RZ, RZ, -R25 ;  /* 0x000000ffff19a224 */ /* 0x000fe200078e0a19 */
[C---:B------:R-:W-:Y:S01]  /*0530*/  LOP3.LUT R15, R32.reuse, 0x58, RZ, 0xfc, !PT ;  /* 0x00000058200f7812 */ /* 0x040fe200078efcff */
[--C-:B------:R-:W-:Y:S01]  /*0540*/  IMAD R33, R7, 0x40, R23.reuse ;  /* 0x0000004007217824 */ /* 0x100fe200078e0217 */
[C---:B------:R-:W-:Y:S01]  /*0550*/  LOP3.LUT R16, R32.reuse, 0x60, RZ, 0xfc, !PT ;  /* 0x0000006020107812 */ /* 0x040fe200078efcff */
[--C-:B------:R-:W-:Y:S01]  /*0560*/  IMAD R29, R5, 0x40, R23.reuse ;  /* 0x00000040051d7824 */ /* 0x100fe200078e0217 */
[C---:B--2---:R-:W-:Y:S01]  /*0570*/  LOP3.LUT R17, R32.reuse, 0x68, RZ, 0xfc, !PT ;  /* 0x0000006820117812 */ /* 0x044fe200078efcff */
[--C-:B------:R-:W-:Y:S01]  /*0580*/  IMAD R37, R9, 0x40, R23.reuse ;  /* 0x0000004009257824 */ /* 0x100fe200078e0217 */
[C---:B------:R-:W-:Y:S01]  /*0590*/  LOP3.LUT R18, R32.reuse, 0x70, RZ, 0xfc, !PT ;  /* 0x0000007020127812 */ /* 0x040fe200078efcff */
[--C-:B------:R-:W-:Y:S01]  /*05a0*/  IMAD R39, R11, 0x40, R23.reuse ;  /* 0x000000400b277824 */ /* 0x100fe200078e0217 */
[----:B------:R-:W-:Y:S01]  /*05b0*/  LOP3.LUT R21, R32, 0x78, RZ, 0xfc, !PT ;  /* 0x0000007820157812 */ /* 0x000fe200078efcff */
[--C-:B------:R-:W-:Y:S01]  /*05c0*/  IMAD R7, R13, 0x40, R23.reuse ;  /* 0x000000400d077824 */ /* 0x100fe200078e0217 */
[----:B------:R-:W-:Y:S01]  /*05d0*/  ISETP.NE.AND P0, PT, R20, RZ, PT ;  /* 0x000000ff1400720c */ /* 0x000fe20003f05270 */
[--C-:B------:R-:W-:Y:S01]  /*05e0*/  IMAD R31, R6, 0x40, R23.reuse ;  /* 0x00000040061f7824 */ /* 0x100fe200078e0217 */
[-C--:B------:R-:W-:Y:S01]  /*05f0*/  LOP3.LUT R92, R39, R26.reuse, RZ, 0xfc, !PT ;  /* 0x0000001a275c7212 */ /* 0x080fe200078efcff */
[--C-:B------:R-:W-:Y:S01]  /*0600*/  IMAD R35, R8, 0x40, R23.reuse ;  /* 0x0000004008237824 */ /* 0x100fe200078e0217 */
[----:B------:R-:W-:Y:S01]  /*0610*/  LOP3.LUT R6, R7, R26, RZ, 0xfc, !PT ;  /* 0x0000001a07067212 */ /* 0x000fe200078efcff */
[--C-:B------:R-:W-:Y:S01]  /*0620*/  IMAD R91, R10, 0x40, R23.reuse ;  /* 0x000000400a5b7824 */ /* 0x100fe200078e0217 */
[----:B------:R-:W-:Y:S01]  /*0630*/  SEL R25, R30, R25, !P0 ;  /* 0x000000191e197207 */ /* 0x000fe20004000000 */
[--C-:B------:R-:W-:Y:S01]  /*0640*/  IMAD R5, R12, 0x40, R23.reuse ;  /* 0x000000400c057824 */ /* 0x100fe200078e0217 */
[-C--:B------:R-:W-:Y:S01]  /*0650*/  LOP3.LUT R20, R35, R90.reuse, RZ, 0xfc, !PT ;  /* 0x0000005a23147212 */ /* 0x080fe200078efcff */
[--C-:B------:R-:W-:Y:S01]  /*0660*/  IMAD R9, R14, 0x40, R23.reuse ;  /* 0x000000400e097824 */ /* 0x100fe200078e0217 */
[----:B------:R-:W-:Y:S01]  /*0670*/  LOP3.LUT R88, R91, R90, RZ, 0xfc, !PT ;  /* 0x0000005a5b587212 */ /* 0x000fe200078efcff */
[--C-:B------:R-:W-:Y:S01]  /*0680*/  IMAD R15, R15, 0x40, R23.reuse ;  /* 0x000000400f0f7824 */ /* 0x100fe200078e0217 */
[----:B------:R-:W-:Y:S01]  /*0690*/  LOP3.LUT R5, R5, R26, RZ, 0xfc, !PT ;  /* 0x0000001a05057212 */ /* 0x000fe200078efcff */
[--C-:B------:R-:W-:Y:S01]  /*06a0*/  IMAD R11, R16, 0x40, R23.reuse ;  /* 0x00000040100b7824 */ /* 0x100fe200078e0217 */
[----:B------:R-:W-:Y:S01]  /*06b0*/  LOP3.LUT R16, R31, R90, RZ, 0xfc, !PT ;  /* 0x0000005a1f107212 */ /* 0x000fe200078efcff */
[--C-:B------:R-:W-:Y:S01]  /*06c0*/  IMAD R17, R17, 0x40, R23.reuse ;  /* 0x0000004011117824 */ /* 0x100fe200078e0217 */
[-C--:B------:R-:W-:Y:S01]  /*06d0*/  LOP3.LUT R7, R9, R26.reuse, RZ, 0xfc, !PT ;  /* 0x0000001a09077212 */ /* 0x080fe200078efcff */
[--C-:B------:R-:W-:Y:S01]  /*06e0*/  IMAD R41, R18, 0x40, R23.reuse ;  /* 0x0000004012297824 */ /* 0x100fe200078e0217 */
[-C--:B------:R-:W-:Y:S01]  /*06f0*/  LOP3.LUT R8, R15, R26.reuse, RZ, 0xfc, !PT ;  /* 0x0000001a0f087212 */ /* 0x080fe200078efcff */
[--C-:B------:R-:W-:Y:S01]  /*0700*/  IMAD R93, R21, 0x40, R23.reuse ;  /* 0x00000040155d7824 */ /* 0x100fe200078e0217 */
[-C--:B------:R-:W-:Y:S01]  /*0710*/  LOP3.LUT R10, R17, R26.reuse, RZ, 0xfc, !PT ;  /* 0x0000001a110a7212 */ /* 0x080fe200078efcff */
[----:B------:R-:W-:Y:S01]  /*0720*/  IMAD R13, R32, 0x40, R23 ;  /* 0x00000040200d7824 */ /* 0x000fe200078e0217 */
[-C--:B------:R-:W-:Y:S01]  /*0730*/  LOP3.LUT R17, R31, R26.reuse, RZ, 0xfc, !PT ;  /* 0x0000001a1f117212 */ /* 0x080fe200078efcff */
[----:B------:R-:W-:Y:S01]  /*0740*/  IMAD.MOV.U32 R23, RZ, RZ, R19 ;  /* 0x000000ffff177224 */ /* 0x000fe200078e0013 */
[----:B------:R-:W-:Y:S01]  /*0750*/  LOP3.LUT R9, R11, R26, RZ, 0xfc, !PT ;  /* 0x0000001a0b097212 */ /* 0x000fe200078efcff */
[----:B---3--:R-:W-:Y:S01]  /*0760*/  VIADD R22, R22, 0xffffffe ;  /* 0x0ffffffe16167836 */ /* 0x008fe20000000000 */
[----:B------:R-:W-:Y:S01]  /*0770*/  LOP3.LUT R12, R13, R90, RZ, 0xfc, !PT ;  /* 0x0000005a0d0c7212 */ /* 0x000fe200078efcff */
[----:B------:R-:W-:Y:S01]  /*0780*/  @!P4 IMAD.MOV R23, RZ, RZ, -R23 ;  /* 0x000000ffff17c224 */ /* 0x000fe200078e0a17 */
[-C--:B------:R-:W-:Y:S01]  /*0790*/  LOP3.LUT R11, R41, R26.reuse, RZ, 0xfc, !PT ;  /* 0x0000001a290b7212 */ /* 0x080fe200078efcff */
[----:B------:R-:W2:Y:S01]  /*07a0*/  F2I.FTZ.U32.TRUNC.NTZ R27, R22 ;  /* 0x00000016001b7305 */ /* 0x000ea2000021f000 */
[----:B------:R-:W-:Y:S01]  /*07b0*/  LOP3.LUT R13, R13, R26, RZ, 0xfc, !PT ;  /* 0x0000001a0d0d7212 */ /* 0x000fe200078efcff */
[----:B------:R-:W-:Y:S01]  /*07c0*/  IMAD.IADD R109, R28, 0x1, R25 ;  /* 0x000000011c6d7824 */ /* 0x000fe200078e0219 */
[----:B------:R-:W-:-:S02]  /*07d0*/  SEL R89, R30, R23, !P0 ;  /* 0x000000171e597207 */ /* 0x000fc40004000000 */
[----:B------:R-:W-:Y:S01]  /*07e0*/  LOP3.LUT R14, R29, R90, RZ, 0xfc, !PT ;  /* 0x0000005a1d0e7212 */ /* 0x000fe200078efcff */
[----:B------:R-:W-:Y:S01]  /*07f0*/  IMAD.SHL.U32 R109, R109, 0x40, RZ ;  /* 0x000000406d6d7824 */ /* 0x000fe200078e00ff */
[-C--:B------:R-:W-:Y:S01]  /*0800*/  LOP3.LUT R15, R29, R26.reuse, RZ, 0xfc, !PT ;  /* 0x0000001a1d0f7212 */ /* 0x080fe200078efcff */
[----:B------:R-:W-:Y:S01]  /*0810*/  IMAD.SHL.U32 R89, R89, 0x80, RZ ;  /* 0x0000008059597824 */ /* 0x000fe200078e00ff */
[-C--:B------:R-:W-:Y:S02]  /*0820*/  LOP3.LUT R19, R33, R26.reuse, RZ, 0xfc, !PT ;  /* 0x0000001a21137212 */ /* 0x080fe400078efcff */
[----:B------:R-:W-:Y:S02]  /*0830*/  LOP3.LUT R21, R35, R26, RZ, 0xfc, !PT ;  /* 0x0000001a23157212 */ /* 0x000fe400078efcff */
[----:B------:R-:W-:Y:S01]  /*0840*/  LOP3.LUT R60, R89, R32, RZ, 0xfc, !PT ;  /* 0x00000020593c7212 */ /* 0x000fe200078efcff */
[----:B--2---:R-:W-:Y:S01]  /*0850*/  IMAD.MOV R31, RZ, RZ, -R27 ;  /* 0x000000ffff1f7224 */ /* 0x004fe200078e0a1b */
[----:B------:R-:W-:-:S02]  /*0860*/  LOP3.LUT R23, R37, R26, RZ, 0xfc, !PT ;  /* 0x0000001a25177212 */ /* 0x000fc400078efcff */
[----:B------:R-:W-:Y:S01]  /*0870*/  LOP3.LUT R91, R91, R26, RZ, 0xfc, !PT ;  /* 0x0000001a5b5b7212 */ /* 0x000fe200078efcff */
[----:B------:R-:W-:Y:S01]  /*0880*/  IMAD R31, R31, R24, RZ ;  /* 0x000000181f1f7224 */ /* 0x000fe200078e02ff */
[----:B------:R-:W-:Y:S01]  /*0890*/  LOP3.LUT R93, R93, R26, RZ, 0xfc, !PT ;  /* 0x0000001a5d5d7212 */ /* 0x000fe200078efcff */
[----:B------:R-:W-:Y:S01]  /*08a0*/  IMAD.HI R29, R60, 0x2aaaaaab, RZ ;  /* 0x2aaaaaab3c1d7827 */ /* 0x000fe200078e02ff */
[----:B------:R-:W-:Y:S02]  /*08b0*/  LOP3.LUT R43, R89, 0x8, R32, 0xfe, !PT ;  /* 0x00000008592b7812 */ /* 0x000fe400078efe20 */
[----:B------:R-:W-:Y:S01]  /*08c0*/  LOP3.LUT R45, R89, 0x10, R32, 0xfe, !PT ;  /* 0x00000010592d7812 */ /* 0x000fe200078efe20 */
[----:B------:R-:W-:Y:S01]  /*08d0*/  IMAD.MOV.U32 R26, RZ, RZ, RZ ;  /* 0x000000ffff1a7224 */ /* 0x000fe200078e00ff */
[----:B------:R-:W-:Y:S02]  /*08e0*/  SHF.R.U32.HI R30, RZ, 0x1f, R29 ;  /* 0x0000001fff1e7819 */ /* 0x000fe4000001161d */
[----:B------:R-:W-:Y:S01]  /*08f0*/  LOP3.LUT R47, R89, 0x18, R32, 0xfe, !PT ;  /* 0x00000018592f7812 */ /* 0x000fe200078efe20 */
[----:B------:R-:W-:Y:S01]  /*0900*/  IMAD.HI.U32 R26, R27, R31, R26 ;  /* 0x0000001f1b1a7227 */ /* 0x000fe200078e001a */
[----:B------:R-:W-:-:S02]  /*0910*/  LEA.HI R25, R29, R30, RZ, 0x17 ;  /* 0x0000001e1d197211 */ /* 0x000fc400078fb8ff */
[----:B------:R-:W-:Y:S01]  /*0920*/  LOP3.LUT R49, R89, 0x20, R32, 0xfe, !PT ;  /* 0x0000002059317812 */ /* 0x000fe200078efe20 */
[----:B------:R-:W-:Y:S01]  /*0930*/  IMAD.HI R27, R43, 0x2aaaaaab, RZ ;  /* 0x2aaaaaab2b1b7827 */ /* 0x000fe200078e02ff */
[----:B------:R-:W-:Y:S02]  /*0940*/  LOP3.LUT R57, R89, 0x30, R32, 0xfe, !PT ;  /* 0x0000003059397812 */ /* 0x000fe400078efe20 */
[----:B------:R-:W-:Y:S01]  /*0950*/  LOP3.LUT R51, R89, 0x28, R32, 0xfe, !PT ;  /* 0x0000002859337812 */ /* 0x000fe200078efe20 */
[----:B------:R-:W-:Y:S01]  /*0960*/  IMAD.HI R29, R45, 0x2aaaaaab, RZ ;  /* 0x2aaaaaab2d1d7827 */ /* 0x000fe200078e02ff */
[----:B------:R-:W-:Y:S02]  /*0970*/  SHF.R.U32.HI R28, RZ, 0x1f, R27 ;  /* 0x0000001fff1c7819 */ /* 0x000fe4000001161b */
[----:B------:R-:W-:Y:S01]  /*0980*/  LOP3.LUT R18, R33, R90, RZ, 0xfc, !PT ;  /* 0x0000005a21127212 */ /* 0x000fe200078efcff */
[----:B------:R-:W-:Y:S01]  /*0990*/  IMAD.HI R31, R47, 0x2aaaaaab, RZ ;  /* 0x2aaaaaab2f1f7827 */ /* 0x000fe200078e02ff */
[----:B------:R-:W-:-:S02]  /*09a0*/  LEA.HI R28, R27, R28, RZ, 0x17 ;  /* 0x0000001c1b1c7211 */ /* 0x000fc400078fb8ff */
[----:B------:R-:W-:Y:S01]  /*09b0*/  SHF.R.U32.HI R30, RZ, 0x1f, R29 ;  /* 0x0000001fff1e7819 */ /* 0x000fe2000001161d */
[----:B------:R-:W-:Y:S01]  /*09c0*/  IMAD.HI R33, R49, 0x2aaaaaab, RZ ;  /* 0x2aaaaaab31217827 */ /* 0x000fe200078e02ff */
[----:B------:R-:W-:Y:S02]  /*09d0*/  LOP3.LUT R71, R89, 0x38, R32, 0xfe, !PT ;  /* 0x0000003859477812 */ /* 0x000fe400078efe20 */
[----:B------:R-:W-:Y:S01]  /*09e0*/  SHF.R.U32.HI R34, RZ, 0x1f, R31 ;  /* 0x0000001fff227819 */ /* 0x000fe2000001161f */
[----:B------:R-:W-:Y:S01]  /*09f0*/  IMAD.HI R27, R57, 0x2aaaaaab, RZ ;  /* 0x2aaaaaab391b7827 */ /* 0x000fe200078e02ff */
[----:B------:R-:W-:Y:S02]  /*0a00*/  LOP3.LUT R73, R89, 0x40, R32, 0xfe, !PT ;  /* 0x0000004059497812 */ /* 0x000fe400078efe20 */
[----:B------:R-:W-:Y:S01]  /*0a10*/  LEA.HI R30, R29, R30, RZ, 0x17 ;  /* 0x0000001e1d1e7211 */ /* 0x000fe200078fb8ff */
[----:B------:R-:W-:Y:S01]  /*0a20*/  IMAD.HI R35, R51, 0x2aaaaaab, RZ ;  /* 0x2aaaaaab33237827 */ /* 0x000fe200078e02ff */
[----:B------:R-:W-:-:S02]  /*0a30*/  SHF.R.U32.HI R36, RZ, 0x1f, R33 ;  /* 0x0000001fff247819 */ /* 0x000fc40000011621 */
[----:B------:R-:W-:Y:S01]  /*0a40*/  LEA.HI R34, R31, R34, RZ, 0x17 ;  /* 0x000000221f227211 */ /* 0x000fe200078fb8ff */
[----:B------:R-:W-:Y:S01]  /*0a50*/  IMAD.HI R29, R71, 0x2aaaaaab, RZ ;  /* 0x2aaaaaab471d7827 */ /* 0x000fe200078e02ff */
[----:B------:R-:W-:Y:S02]  /*0a60*/  LOP3.LUT R75, R89, 0x48, R32, 0xfe, !PT ;  /* 0x00000048594b7812 */ /* 0x000fe400078efe20 */
[----:B------:R-:W-:Y:S01]  /*0a70*/  SHF.R.U32.HI R40, RZ, 0x1f, R27 ;  /* 0x0000001fff287819 */ /* 0x000fe2000001161b */
[----:B------:R-:W-:Y:S01]  /*0a80*/  IMAD.HI R31, R73, 0x2aaaaaab, RZ ;  /* 0x2aaaaaab491f7827 */ /* 0x000fe200078e02ff */
[----:B------:R-:W-:Y:S02]  /*0a90*/  LOP3.LUT R79, R89, 0x58, R32, 0xfe, !PT ;  /* 0x00000058594f7812 */ /* 0x000fe400078efe20 */
[----:B------:R-:W-:Y:S01]  /*0aa0*/  SHF.R.U32.HI R38, RZ, 0x1f, R35 ;  /* 0x0000001fff267819 */ /* 0x000fe20000011623 */
[----:B------:R-:W-:Y:S01]  /*0ab0*/  IMAD R43, R28, -0xc00, R43 ;  /* 0xfffff4001c2b7824 */ /* 0x000fe200078e022b */
[----:B------:R-:W-:Y:S01]  /*0ac0*/  LOP3.LUT R77, R89, 0x50, R32, 0xfe, !PT ;  /* 0x00000050594d7812 */ /* 0x000fe200078efe20 */
[----:B------:R-:W-:Y:S01]  /*0ad0*/  IMAD R45, R30, -0xc00, R45 ;  /* 0xfffff4001e2d7824 */ /* 0x000fe200078e022d */
[----:B------:R-:W-:Y:S01]  /*0ae0*/  LEA.HI R36, R33, R36, RZ, 0x17 ;  /* 0x0000002421247211 */ /* 0x000fe200078fb8ff */
[----:B------:R-:W-:Y:S01]  /*0af0*/  IMAD.HI R33, R75, 0x2aaaaaab, RZ ;  /* 0x2aaaaaab4b217827 */ /* 0x000fe200078e02ff */
[----:B------:R-:W-:-:S02]  /*0b00*/  LEA.HI R40, R27, R40, RZ, 0x17 ;  /* 0x000000281b287211 */ /* 0x000fc400078fb8ff */
[----:B------:R-:W-:Y:S01]  /*0b10*/  LEA.HI R38, R35, R38, RZ, 0x17 ;  /* 0x0000002623267211 */ /* 0x000fe200078fb8ff */
[----:B------:R-:W-:Y:S01]  /*0b20*/  IMAD.HI R27, R79, 0x2aaaaaab, RZ ;  /* 0x2aaaaaab4f1b7827 */ /* 0x000fe200078e02ff */
[----:B------:R-:W-:Y:S02]  /*0b30*/  SHF.R.U32.HI R42, RZ, 0x1f, R29 ;  /* 0x0000001fff2a7819 */ /* 0x000fe4000001161d */
[----:B------:R-:W-:Y:S01]  /*0b40*/  LOP3.LUT R81, R89, 0x60, R32, 0xfe, !PT ;  /* 0x0000006059517812 */ /* 0x000fe200078efe20 */
[----:B------:R-:W-:Y:S01]  /*0b50*/  IMAD.HI R35, R77, 0x2aaaaaab, RZ ;  /* 0x2aaaaaab4d237827 */ /* 0x000fe200078e02ff */
[----:B------:R-:W-:Y:S02]  /*0b60*/  SHF.R.U32.HI R44, RZ, 0x1f, R31 ;  /* 0x0000001fff2c7819 */ /* 0x000fe4000001161f */
[----:B------:R-:W-:Y:S01]  /*0b70*/  LOP3.LUT R83, R89, 0x68, R32, 0xfe, !PT ;  /* 0x0000006859537812 */ /* 0x000fe200078efe20 */
[----:B------:R-:W-:Y:S01]  /*0b80*/  IMAD R25, R25, -0xc00, R60 ;  /* 0xfffff40019197824 */ /* 0x000fe200078e023c */
[----:B------:R-:W-:Y:S01]  /*0b90*/  LOP3.LUT R95, R109, R32, RZ, 0xfc, !PT ;  /* 0x000000206d5f7212 */ /* 0x000fe200078efcff */
[----:B------:R-:W-:Y:S01]  /*0ba0*/  IMAD R47, R34, -0xc00, R47 ;  /* 0xfffff400222f7824 */ /* 0x000fe200078e022f */
[----:B------:R-:W-:Y:S01]  /*0bb0*/  LOP3.LUT R97, R109, 0x8, R32, 0xfe, !PT ;  /* 0x000000086d617812 */ /* 0x000fe200078efe20 */
[----:B------:R-:W-:Y:S01]  /*0bc0*/  IMAD R49, R36, -0xc00, R49 ;  /* 0xfffff40024317824 */ /* 0x000fe200078e0231 */
[----:B------:R-:W-:Y:S01]  /*0bd0*/  LOP3.LUT R99, R109, 0x10, R32, 0xfe, !PT ;  /* 0x000000106d637812 */ /* 0x000fe200078efe20 */
[----:B------:R-:W-:Y:S01]  /*0be0*/  IMAD R51, R38, -0xc00, R51 ;  /* 0xfffff40026337824 */ /* 0x000fe200078e0233 */
[----:B------:R-:W-:-:S02]  /*0bf0*/  LOP3.LUT R101, R109, 0x18, R32, 0xfe, !PT ;  /* 0x000000186d657812 */ /* 0x000fc400078efe20 */
[----:B------:R-:W-:Y:S02]  /*0c00*/  LOP3.LUT R103, R109, 0x20, R32, 0xfe, !PT ;  /* 0x000000206d677812 */ /* 0x000fe400078efe20 */
[----:B------:R-:W-:Y:S02]  /*0c10*/  LOP3.LUT R105, R109, 0x28, R32, 0xfe, !PT ;  /* 0x000000286d697812 */ /* 0x000fe400078efe20 */
[----:B------:R-:W-:Y:S02]  /*0c20*/  LOP3.LUT R107, R109, 0x30, R32, 0xfe, !PT ;  /* 0x000000306d6b7812 */ /* 0x000fe400078efe20 */
[----:B------:R-:W-:Y:S01]  /*0c30*/  LEA.HI R42, R29, R42, RZ, 0x17 ;  /* 0x0000002a1d2a7211 */ /* 0x000fe200078fb8ff */
[----:B------:R-:W-:Y:S01]  /*0c40*/  IMAD.HI R29, R81, 0x2aaaaaab, RZ ;  /* 0x2aaaaaab511d7827 */ /* 0x000fe200078e02ff */
[----:B------:R-:W-:Y:S02]  /*0c50*/  LOP3.LUT R85, R89, 0x70, R32, 0xfe, !PT ;  /* 0x0000007059557812 */ /* 0x000fe400078efe20 */
[----:B------:R-:W-:Y:S01]  /*0c60*/  LOP3.LUT R109, R109, 0x38, R32, 0xfe, !PT ;  /* 0x000000386d6d7812 */ /* 0x000fe200078efe20 */
[----:B------:R-:W-:Y:S01]  /*0c70*/  IMAD R71, R42, -0xc00, R71 ;  /* 0xfffff4002a477824 */ /* 0x000fe200078e0247 */
[----:B------:R-:W-:-:S02]  /*0c80*/  LOP3.LUT R87, R89, 0x78, R32, 0xfe, !PT ;  /* 0x0000007859577812 */ /* 0x000fc400078efe20 */
[----:B------:R-:W-:Y:S02]  /*0c90*/  SHF.R.U32.HI R46, RZ, 0x1f, R33 ;  /* 0x0000001fff2e7819 */ /* 0x000fe40000011621 */
[----:B------:R-:W-:Y:S01]  /*0ca0*/  LEA.HI R44, R31, R44, RZ, 0x17 ;  /* 0x0000002c1f2c7211 */ /* 0x000fe200078fb8ff */
[----:B------:R-:W-:Y:S01]  /*0cb0*/  IMAD.HI R31, R83, 0x2aaaaaab, RZ ;  /* 0x2aaaaaab531f7827 */ /* 0x000fe200078e02ff */
[----:B------:R-:W-:Y:S02]  /*0cc0*/  SHF.R.U32.HI R32, RZ, 0x1f, R27 ;  /* 0x0000001fff207819 */ /* 0x000fe4000001161b */
[----:B------:R-:W-:Y:S01]  /*0cd0*/  SHF.R.U32.HI R48, RZ, 0x1f, R35 ;  /* 0x0000001fff307819 */ /* 0x000fe20000011623 */
[----:B------:R-:W-:Y:S01]  /*0ce0*/  IMAD R73, R44, -0xc00, R73 ;  /* 0xfffff4002c497824 */ /* 0x000fe200078e0249 */
[----:B------:R-:W-:Y:S01]  /*0cf0*/  LEA.HI R46, R33, R46, RZ, 0x17 ;  /* 0x0000002e212e7211 */ /* 0x000fe200078fb8ff */
[----:B------:R-:W-:Y:S01]  /*0d00*/  IMAD.HI R33, R85, 0x2aaaaaab, RZ ;  /* 0x2aaaaaab55217827 */ /* 0x000fe200078e02ff */
[----:B------:R-:W-:-:S02]  /*0d10*/  LEA.HI R50, R27, R32, RZ, 0x17 ;  /* 0x000000201b327211 */ /* 0x000fc400078fb8ff */
[----:B------:R-:W-:Y:S01]  /*0d20*/  LEA.HI R48, R35, R48, RZ, 0x17 ;  /* 0x0000003023307211 */ /* 0x000fe200078fb8ff */
[----:B------:R-:W-:Y:S01]  /*0d30*/  IMAD.HI R35, R87, 0x2aaaaaab, RZ ;  /* 0x2aaaaaab57237827 */ /* 0x000fe200078e02ff */
[----:B------:R-:W-:Y:S02]  /*0d40*/  SHF.R.U32.HI R32, RZ, 0x1f, R29 ;  /* 0x0000001fff207819 */ /* 0x000fe4000001161d */
[----:B------:R-:W-:Y:S01]  /*0d50*/  SHF.R.U32.HI R54, RZ, 0x1f, R31 ;  /* 0x0000001fff367819 */ /* 0x000fe2000001161f */
[----:B------:R-:W-:Y:S01]  /*0d60*/  IMAD R79, R50, -0xc00, R79 ;  /* 0xfffff400324f7824 */ /* 0x000fe200078e024f */
[----:B------:R-:W-:Y:S01]  /*0d70*/  LEA.HI R52, R29, R32, RZ, 0x17 ;  /* 0x000000201d347211 */ /* 0x000fe200078fb8ff */
[----:B------:R-:W-:Y:S01]  /*0d80*/  IMAD R75, R46, -0xc00, R75 ;  /* 0xfffff4002e4b7824 */ /* 0x000fe200078e024b */
[----:B------:R-:W-:Y:S01]  /*0d90*/  IABS R27, R2 ;  /* 0x00000002001b7213 */ /* 0x000fe20000000000 */
[----:B------:R-:W-:Y:S01]  /*0da0*/  IMAD R77, R48, -0xc00, R77 ;  /* 0xfffff400304d7824 */ /* 0x000fe200078e024d */
[----:B------:R-:W-:Y:S01]  /*0db0*/  SHF.R.U32.HI R56, RZ, 0x1f, R33 ;  /* 0x0000001fff387819 */ /* 0x000fe20000011621 */
[----:B------:R-:W-:Y:S01]  /*0dc0*/  IMAD R81, R52, -0xc00, R81 ;  /* 0xfffff40034517824 */ /* 0x000fe200078e0251 */
[----:B------:R-:W-:Y:S01]  /*0dd0*/  LEA.HI R54, R31, R54, RZ, 0x17 ;  /* 0x000000361f367211 */ /* 0x000fe200078fb8ff */
[----:B------:R-:W-:Y:S01]  /*0de0*/  IMAD.MOV R41, RZ, RZ, -R27 ;  /* 0x000000ffff297224 */ /* 0x000fe200078e0a1b */
[----:B------:R-:W-:-:S02]  /*0df0*/  IABS R29, R95 ;  /* 0x0000005f001d7213 */ /* 0x000fc40000000000 */
[----:B------:R-:W-:Y:S01]  /*0e00*/  SHF.R.U32.HI R58, RZ, 0x1f, R35 ;  /* 0x0000001fff3a7819 */ /* 0x000fe20000011623 */
[----:B------:R-:W-:Y:S01]  /*0e10*/  IMAD R83, R54, -0xc00, R83 ;  /* 0xfffff40036537824 */ /* 0x000fe200078e0253 */
[----:B------:R-:W-:Y:S01]  /*0e20*/  IABS R31, R97 ;  /* 0x00000061001f7213 */ /* 0x000fe20000000000 */
[C---:B------:R-:W-:Y:S01]  /*0e30*/  IMAD.HI.U32 R27, R26.reuse, R29, RZ ;  /* 0x0000001d1a1b7227 */ /* 0x040fe200078e00ff */
[----:B------:R-:W-:Y:S02]  /*0e40*/  LEA.HI R56, R33, R56, RZ, 0x17 ;  /* 0x0000003821387211 */ /* 0x000fe400078fb8ff */
[----:B------:R-:W-:Y:S01]  /*0e50*/  LEA.HI R58, R35, R58, RZ, 0x17 ;  /* 0x0000003a233a7211 */ /* 0x000fe200078fb8ff */
[C---:B------:R-:W-:Y:S01]  /*0e60*/  IMAD.HI.U32 R28, R26.reuse, R31, RZ ;  /* 0x0000001f1a1c7227 */ /* 0x040fe200078e00ff */
[----:B------:R-:W-:Y:S02]  /*0e70*/  IABS R33, R99 ;  /* 0x0000006300217213 */ /* 0x000fe40000000000 */
[----:B------:R-:W-:Y:S01]  /*0e80*/  IABS R35, R101 ;  /* 0x0000006500237213 */ /* 0x000fe20000000000 */
[----:B------:R-:W-:Y:S01]  /*0e90*/  IMAD R27, R27, R41, R29 ;  /* 0x000000291b1b7224 */ /* 0x000fe200078e021d */
[-C--:B------:R-:W-:Y:S01]  /*0ea0*/  LOP3.LUT R22, R37, R90.reuse, RZ, 0xfc, !PT ;  /* 0x0000005a25167212 */ /* 0x080fe200078efcff */
[----:B------:R-:W-:Y:S01]  /*0eb0*/  IMAD.HI.U32 R30, R26, R33, RZ ;  /* 0x000000211a1e7227 */ /* 0x000fe200078e00ff */
[----:B------:R-:W-:-:S02]  /*0ec0*/  LOP3.LUT R90, R39, R90, RZ, 0xfc, !PT ;  /* 0x0000005a275a7212 */ /* 0x000fc400078efcff */
[----:B------:R-:W-:Y:S01]  /*0ed0*/  IABS R37, R103 ;  /* 0x0000006700257213 */ /* 0x000fe20000000000 */
[----:B------:R-:W-:Y:S01]  /*0ee0*/  IMAD R29, R28, R41, R31 ;  /* 0x000000291c1d7224 */ /* 0x000fe200078e021f */
[----:B------:R-:W-:Y:S01]  /*0ef0*/  IABS R39, R105 ;  /* 0x0000006900277213 */ /* 0x000fe20000000000 */
[----:B------:R-:W-:Y:S01]  /*0f00*/  IMAD.HI.U32 R28, R26, R35, RZ ;  /* 0x000000231a1c7227 */ /* 0x000fe200078e00ff */
[----:B------:R-:W-:Y:S02]  /*0f10*/  IABS R53, R107 ;  /* 0x0000006b00357213 */ /* 0x000fe40000000000 */
[----:B------:R-:W-:Y:S01]  /*0f20*/  IABS R55, R109 ;  /* 0x0000006d00377213 */ /* 0x000fe20000000000 */
[----:B------:R-:W-:Y:S01]  /*0f30*/  IMAD R31, R30, R41, R33 ;  /* 0x000000291e1f7224 */ /* 0x000fe200078e0221 */
[----:B------:R-:W-:Y:S01]  /*0f40*/  ISETP.GT.U32.AND P6, PT, R24, R27, PT ;  /* 0x0000001b1800720c */ /* 0x000fe20003fc4070 */
[----:B------:R-:W-:Y:S01]  /*0f50*/  IMAD R33, R28, R41, R35 ;  /* 0x000000291c217224 */ /* 0x000fe200078e0223 */
[----:B------:R-:W-:Y:S01]  /*0f60*/  ISETP.GT.U32.AND P5, PT, R24, R29, PT ;  /* 0x0000001d1800720c */ /* 0x000fe20003fa4070 */
[----:B------:R-:W-:Y:S01]  /*0f70*/  IMAD.HI.U32 R28, R26, R37, RZ ;  /* 0x000000251a1c7227 */ /* 0x000fe200078e00ff */
[----:B------:R-:W-:-:S02]  /*0f80*/  ISETP.GT.U32.AND P0, PT, R24, R31, PT ;  /* 0x0000001f1800720c */ /* 0x000fc40003f04070 */
[----:B------:R-:W-:Y:S01]  /*0f90*/  ISETP.GT.U32.AND P1, PT, R24, R33, PT ;  /* 0x000000211800720c */ /* 0x000fe20003f24070 */
[----:B------:R-:W-:Y:S01]  /*0fa0*/  IMAD.HI.U32 R30, R26, R39, RZ ;  /* 0x000000271a1e7227 */ /* 0x000fe200078e00ff */
[----:B------:R-:W-:Y:S02]  /*0fb0*/  LOP3.LUT R94, R4, 0x78, RZ, 0xc0, !PT ;  /* 0x00000078045e7812 */ /* 0x000fe400078ec0ff */
[----:B------:R-:W-:Y:S01]  /*0fc0*/  LEA R115, R13, UR10, 0x1 ;  /* 0x0000000a0d737c11 */ /* 0x000fe2000f8e08ff */
[----:B------:R-:W-:Y:S01]  /*0fd0*/  IMAD.HI.U32 R32, R26, R53, RZ ;  /* 0x000000351a207227 */ /* 0x000fe200078e00ff */
[----:B------:R-:W-:Y:S02]  /*0fe0*/  LEA R117, R15, UR10, 0x1 ;  /* 0x0000000a0f757c11 */ /* 0x000fe4000f8e08ff */
[----:B------:R-:W-:Y:S01]  /*0ff0*/  LEA R119, R17, UR10, 0x1 ;  /* 0x0000000a11777c11 */ /* 0x000fe2000f8e08ff */
[-C--:B------:R-:W-:Y:S01]  /*1000*/  IMAD R35, R28, R41.reuse, R37 ;  /* 0x000000291c237224 */ /* 0x080fe200078e0225 */
[----:B------:R-:W-:Y:S01]  /*1010*/  LEA R121, R19, UR10, 0x1 ;  /* 0x0000000a13797c11 */ /* 0x000fe2000f8e08ff */
[----:B------:R-:W-:Y:S01]  /*1020*/  IMAD R37, R30, R41, R39 ;  /* 0x000000291e257224 */ /* 0x000fe200078e0227 */
[----:B------:R-:W-:Y:S01]  /*1030*/  LEA R145, R21, UR10, 0x1 ;  /* 0x0000000a15917c11 */ /* 0x000fe2000f8e08ff */
[----:B------:R-:W-:Y:S01]  /*1040*/  IMAD.HI.U32 R26, R26, R55, RZ ;  /* 0x000000371a1a7227 */ /* 0x000fe200078e00ff */
[----:B------:R-:W-:-:S02]  /*1050*/  ISETP.GT.U32.AND P2, PT, R24, R35, PT ;  /* 0x000000231800720c */ /* 0x000fc40003f44070 */
[----:B------:R-:W-:Y:S01]  /*1060*/  ISETP.GT.U32.AND P3, PT, R24, R37, PT ;  /* 0x000000251800720c */ /* 0x000fe20003f64070 */
[-C--:B------:R-:W-:Y:S01]  /*1070*/  IMAD R39, R32, R41.reuse, R53 ;  /* 0x0000002920277224 */ /* 0x080fe200078e0235 */
[----:B------:R-:W-:Y:S01]  /*1080*/  LEA R147, R23, UR10, 0x1 ;  /* 0x0000000a17937c11 */ /* 0x000fe2000f8e08ff */
[----:B------:R-:W-:Y:S01]  /*1090*/  IMAD R41, R26, R41, R55 ;  /* 0x000000291a297224 */ /* 0x000fe200078e0237 */
[----:B------:R-:W-:Y:S01]  /*10a0*/  LEA R149, R91, UR10, 0x1 ;  /* 0x0000000a5b957c11 */ /* 0x000fe2000f8e08ff */
[--C-:B------:R-:W-:Y:S01]  /*10b0*/  @!P6 IMAD.IADD R27, R27, 0x1, -R24.reuse ;  /* 0x000000011b1be824 */ /* 0x100fe200078e0a18 */
[C---:B------:R-:W-:Y:S01]  /*10c0*/  ISETP.GT.U32.AND P4, PT, R24.reuse, R39, PT ;  /* 0x000000271800720c */ /* 0x040fe20003f84070 */
        /* <DEDUP_REMOVED lines=10> */
[----:B------:R-:W2:Y:S01]  /*1170*/  LDC.64 R54, c[0x0][0x210] ;  /* 0x00008400ff367b82 */ /* 0x000ea20000000a00 */
[C---:B------:R-:W-:Y:S01]  /*1180*/  ISETP.GT.U32.AND P1, PT, R24.reuse, R31, PT ;  /* 0x0000001f1800720c */ /* 0x040fe20003f24070 */
[--C-:B------:R-:W-:Y:S01]  /*1190*/  @!P4 IMAD.IADD R39, R39, 0x1, -R24.reuse ;  /* 0x000000012727c824 */ /* 0x100fe200078e0a18 */
[----:B------:R-:W-:Y:S01]  /*11a0*/  ISETP.GT.U32.AND P4, PT, R24, R37, PT ;  /* 0x000000251800720c */ /* 0x000fe20003f84070 */
[--C-:B------:R-:W-:Y:S01]  /*11b0*/  @!P6 IMAD.IADD R41, R41, 0x1, -R24.reuse ;  /* 0x000000012929e824 */ /* 0x100fe200078e0a18 */
[----:B------:R-:W-:Y:S01]  /*11c0*/  LEA R151, R92, UR10, 0x1 ;  /* 0x0000000a5c977c11 */ /* 0x000fe2000f8e08ff */
[--C-:B------:R-:W-:Y:S01]  /*11d0*/  @!P5 IMAD.IADD R27, R27, 0x1, -R24.reuse ;  /* 0x000000011b1bd824 */ /* 0x100fe200078e0a18 */
[C---:B------:R-:W-:Y:S01]  /*11e0*/  ISETP.GT.U32.AND P6, PT, R24.reuse, R39, PT ;  /* 0x000000271800720c */ /* 0x040fe20003fc4070 */
[--C-:B------:R-:W-:Y:S01]  /*11f0*/  @!P2 IMAD.IADD R33, R33, 0x1, -R24.reuse ;  /* 0x000000012121a824 */ /* 0x100fe200078e0a18 */
[----:B------:R-:W-:Y:S01]  /*1200*/  ISETP.GT.U32.AND P5, PT, R24, R41, PT ;  /* 0x000000291800720c */ /* 0x000fe20003fa4070 */
[--C-:B------:R-:W-:Y:S01]  /*1210*/  @!P0 IMAD.IADD R29, R29, 0x1, -R24.reuse ;  /* 0x000000011d1d8824 */ /* 0x100fe200078e0a18 */
[----:B------:R-:W-:Y:S01]  /*1220*/  ISETP.GE.AND P2, PT, R99, RZ, PT ;  /* 0x000000ff6300720c */ /* 0x000fe20003f46270 */
[--C-:B------:R-:W-:Y:S01]  /*1230*/  @!P3 IMAD.IADD R35, R35, 0x1, -R24.reuse ;  /* 0x000000012323b824 */ /* 0x100fe200078e0a18 */
[----:B------:R-:W-:Y:S01]  /*1240*/  ISETP.GE.AND P0, PT, R95, RZ, PT ;  /* 0x000000ff5f00720c */ /* 0x000fe20003f06270 */
[--C-:B------:R-:W-:Y:S01]  /*1250*/  @!P1 IMAD.IADD R31, R31, 0x1, -R24.reuse ;  /* 0x000000011f1f9824 */ /* 0x100fe200078e0a18 */
[----:B------:R-:W-:Y:S01]  /*1260*/  ISETP.NE.AND P1, PT, R2, RZ, PT ;  /* 0x000000ff0200720c */ /* 0x000fe20003f25270 */
[--C-:B------:R-:W-:Y:S01]  /*1270*/  @!P4 IMAD.IADD R37, R37, 0x1, -R24.reuse ;  /* 0x000000012525c824 */ /* 0x100fe200078e0a18 */
[----:B------:R-:W-:Y:S01]  /*1280*/  ISETP.GE.AND P4, PT, R103, RZ, PT ;  /* 0x000000ff6700720c */ /* 0x000fe20003f86270 */
[----:B------:R-:W-:Y:S01]  /*1290*/  IMAD R53, R40, -0xc00, R57 ;  /* 0xfffff40028357824 */ /* 0x000fe200078e0239 */
[----:B------:R-:W-:Y:S01]  /*12a0*/  ISETP.GE.AND P3, PT, R105, RZ, PT ;  /* 0x000000ff6900720c */ /* 0x000fe20003f66270 */
[--C-:B------:R-:W-:Y:S01]  /*12b0*/  @!P6 IMAD.IADD R39, R39, 0x1, -R24.reuse ;  /* 0x000000012727e824 */ /* 0x100fe200078e0a18 */
[----:B------:R-:W-:Y:S01]  /*12c0*/  ISETP.GE.AND P6, PT, R97, RZ, PT ;  /* 0x000000ff6100720c */ /* 0x000fe20003fc6270 */
[----:B------:R-:W-:Y:S01]  /*12d0*/  @!P5 IMAD.IADD R41, R41, 0x1, -R24 ;  /* 0x000000012929d824 */ /* 0x000fe200078e0a18 */
[----:B------:R-:W-:Y:S01]  /*12e0*/  LOP3.LUT R24, RZ, R2, RZ, 0x33, !PT ;  /* 0x00000002ff187212 */ /* 0x000fe200078e33ff */
[----:B------:R-:W-:Y:S01]  /*12f0*/  @!P2 IMAD.MOV R31, RZ, RZ, -R31 ;  /* 0x000000ffff1fa224 */ /* 0x000fe200078e0a1f */
[----:B------:R-:W-:Y:S01]  /*1300*/  ISETP.GE.AND P5, PT, R101, RZ, PT ;  /* 0x000000ff6500720c */ /* 0x000fe20003fa6270 */
[----:B------:R-:W-:Y:S01]  /*1310*/  @!P0 IMAD.MOV R27, RZ, RZ, -R27 ;  /* 0x000000ffff1b8224 */ /* 0x000fe200078e0a1b */
[----:B------:R-:W-:Y:S01]  /*1320*/  ISETP.GE.AND P0, PT, R109, RZ, PT ;  /* 0x000000ff6d00720c */ /* 0x000fe20003f06270 */
[--C-:B------:R-:W-:Y:S01]  /*1330*/  IMAD R43, R43, 0xc00, R94.reuse ;  /* 0x00000c002b2b7824 */ /* 0x100fe200078e025e */
[C---:B------:R-:W-:Y:S01]  /*1340*/  SEL R65, R24.reuse, R31, !P1 ;  /* 0x0000001f18417207 */ /* 0x040fe20004800000 */
[----:B------:R-:W-:Y:S01]  /*1350*/  @!P4 IMAD.MOV R35, RZ, RZ, -R35 ;  /* 0x000000ffff23c224 */ /* 0x000fe200078e0a23 */
[----:B------:R-:W3:Y:S01]  /*1360*/  LDC.64 R30, c[0x0][0x218] ;  /* 0x00008600ff1e7b82 */ /* 0x000ee20000000a00 */
[----:B------:R-:W-:Y:S01]  /*1370*/  @!P3 IMAD.MOV R37, RZ, RZ, -R37 ;  /* 0x000000ffff25b224 */ /* 0x000fe200078e0a25 */
[C---:B------:R-:W-:Y:S01]  /*1380*/  SEL R69, R24.reuse, R27, !P1 ;  /* 0x0000001b18457207 */ /* 0x040fe20004800000 */
[----:B------:R-:W-:Y:S01]  /*1390*/  @!P6 IMAD.MOV R29, RZ, RZ, -R29 ;  /* 0x000000ffff1de224 */ /* 0x000fe200078e0a1d */
[----:B------:R-:W-:Y:S01]  /*13a0*/  ISETP.GE.AND P6, PT, R107, RZ, PT ;  /* 0x000000ff6b00720c */ /* 0x000fe20003fc6270 */
[--C-:B------:R-:W-:Y:S01]  /*13b0*/  IMAD R65, R65, 0xc00, R94.reuse ;  /* 0x00000c0041417824 */ /* 0x100fe200078e025e */
[C---:B------:R-:W-:Y:S01]  /*13c0*/  SEL R61, R24.reuse, R35, !P1 ;  /* 0x00000023183d7207 */ /* 0x040fe20004800000 */
[----:B------:R-:W-:Y:S01]  /*13d0*/  @!P5 IMAD.MOV R33, RZ, RZ, -R33 ;  /* 0x000000ffff21d224 */ /* 0x000fe200078e0a21 */
[C---:B------:R-:W-:Y:S01]  /*13e0*/  SEL R67, R24.reuse, R29, !P1 ;  /* 0x0000001d18437207 */ /* 0x040fe20004800000 */
[----:B------:R-:W-:Y:S01]  /*13f0*/  @!P0 IMAD.MOV R41, RZ, RZ, -R41 ;  /* 0x000000ffff298224 */ /* 0x000fe200078e0a29 */
[C---:B------:R-:W-:Y:S01]  /*1400*/  SEL R59, R24.reuse, R37, !P1 ;  /* 0x00000025183b7207 */ /* 0x040fe20004800000 */
[--C-:B------:R-:W-:Y:S01]  /*1410*/  IMAD R69, R69, 0xc00, R94.reuse ;  /* 0x00000c0045457824 */ /* 0x100fe200078e025e */
[C---:B------:R-:W-:Y:S01]  /*1420*/  SEL R63, R24.reuse, R33, !P1 ;  /* 0x00000021183f7207 */ /* 0x040fe20004800000 */
[--C-:B------:R-:W-:Y:S01]  /*1430*/  IMAD R67, R67, 0xc00, R94.reuse ;  /* 0x00000c0043437824 */ /* 0x100fe200078e025e */
[----:B------:R-:W-:Y:S01]  /*1440*/  SEL R41, R24, R41, !P1 ;  /* 0x0000002918297207 */ /* 0x000fe20004800000 */
[--C-:B------:R-:W-:Y:S01]  /*1450*/  IMAD R61, R61, 0xc00, R94.reuse ;  /* 0x00000c003d3d7824 */ /* 0x100fe200078e025e */
[----:B------:R-:W-:Y:S01]  /*1460*/  LEA R153, R5, UR10, 0x1 ;  /* 0x0000000a05997c11 */ /* 0x000fe2000f8e08ff */
[----:B------:R-:W-:Y:S01]  /*1470*/  @!P6 IMAD.MOV R39, RZ, RZ, -R39 ;  /* 0x000000ffff27e224 */ /* 0x000fe200078e0a27 */
[----:B------:R-:W-:Y:S01]  /*1480*/  LEA R155, R6, UR10, 0x1 ;  /* 0x0000000a069b7c11 */ /* 0x000fe2000f8e08ff */
[--C-:B------:R-:W-:Y:S01]  /*1490*/  IMAD R63, R63, 0xc00, R94.reuse ;  /* 0x00000c003f3f7824 */ /* 0x100fe200078e025e */
[----:B------:R-:W-:Y:S01]  /*14a0*/  LEA R157, R7, UR10, 0x1 ;  /* 0x0000000a079d7c11 */ /* 0x000fe2000f8e08ff */
[--C-:B------:R-:W-:Y:S01]  /*14b0*/  IMAD R59, R59, 0xc00, R94.reuse ;  /* 0x00000c003b3b7824 */ /* 0x100fe200078e025e */
[----:B------:R-:W-:Y:S01]  /*14c0*/  SEL R57, R24, R39, !P1 ;  /* 0x0000002718397207 */ /* 0x000fe20004800000 */
[--C-:B------:R-:W-:Y:S01]  /*14d0*/  IMAD R41, R41, 0xc00, R94.reuse ;  /* 0x00000c0029297824 */ /* 0x100fe200078e025e */
[----:B------:R-:W-:Y:S01]  /*14e0*/  LEA R159, R8, UR10, 0x1 ;  /* 0x0000000a089f7c11 */ /* 0x000fe2000f8e08ff */
[----:B------:R-:W-:Y:S01]  /*14f0*/  IMAD R85, R56, -0xc00, R85 ;  /* 0xfffff40038557824 */ /* 0x000fe200078e0255 */
[----:B------:R-:W-:Y:S01]  /*1500*/  LEA R161, R9, UR10, 0x1 ;  /* 0x0000000a09a17c11 */ /* 0x000fe2000f8e08ff */
[--C-:B------:R-:W-:Y:S01]  /*1510*/  IMAD R57, R57, 0xc00, R94.reuse ;  /* 0x00000c0039397824 */ /* 0x100fe200078e025e */
[----:B------:R-:W-:Y:S01]  /*1520*/  LEA R163, R10, UR10, 0x1 ;  /* 0x0000000a0aa37c11 */ /* 0x000fe2000f8e08ff */
[--C-:B------:R-:W-:Y:S01]  /*1530*/  IMAD R33, R53, 0xc00, R94.reuse ;  /* 0x00000c0035217824 */ /* 0x100fe200078e025e */
[----:B------:R-:W-:Y:S01]  /*1540*/  LEA R165, R11, UR10, 0x1 ;  /* 0x0000000a0ba57c11 */ /* 0x000fe2000f8e08ff */
[----:B------:R-:W-:Y:S01]  /*1550*/  IMAD R87, R58, -0xc00, R87 ;  /* 0xfffff4003a577824 */ /* 0x000fe200078e0257 */
[----:B------:R-:W-:Y:S01]  /*1560*/  LEA R72, R93, UR10, 0x1 ;  /* 0x0000000a5d487c11 */ /* 0x000fe2000f8e08ff */
[----:B------:R-:W-:-:S02]  /*1570*/  IMAD R25, R25, 0xc00, R94 ;  /* 0x00000c0019197824 */ /* 0x000fc400078e025e */
[--C-:B------:R-:W-:Y:S02]  /*1580*/  IMAD R47, R47, 0xc00, R94.reuse ;  /* 0x00000c002f2f7824 */ /* 0x100fe400078e025e */
[----:B------:R-:W-:Y:S02]  /*1590*/  IMAD R79, R79, 0xc00, R94 ;  /* 0x00000c004f4f7824 */ /* 0x000fe400078e025e */
[----:B--2---:R-:W-:-:S04]  /*15a0*/  IMAD.WIDE R68, R69, 0x2, R54 ;  /* 0x0000000245447825 */ /* 0x004fc800078e0236 */
[----:B------:R-:W-:Y:S01]  /*15b0*/  IMAD.WIDE R66, R67, 0x2, R54 ;  /* 0x0000000243427825 */ /* 0x000fe200078e0236 */
[----:B------:R-:W-:-:S03]  /*15c0*/  IADD3 R96, P0, R68, 0x300, RZ ;  /* 0x0000030044607810 */ /* 0x000fc60007f1e0ff */
[----:B------:R-:W-:Y:S01]  /*15d0*/  IMAD.WIDE R64, R65, 0x2, R54 ;  /* 0x0000000241407825 */ /* 0x000fe200078e0236 */
[----:B------:R-:W-:-:S03]  /*15e0*/  IADD3 R98, P1, R66, 0x300, RZ ;  /* 0x0000030042627810 */ /* 0x000fc60007f3e0ff */
[----:B------:R-:W-:-:S04]  /*15f0*/  IMAD.WIDE R62, R63, 0x2, R54 ;  /* 0x000000023f3e7825 */ /* 0x000fc800078e0236 */
[----:B------:R-:W-:-:S04]  /*1600*/  IMAD.WIDE R60, R61, 0x2, R54 ;  /* 0x000000023d3c7825 */ /* 0x000fc800078e0236 */
[----:B------:R-:W-:-:S04]  /*1610*/  IMAD.WIDE R58, R59, 0x2, R54 ;  /* 0x000000023b3a7825 */ /* 0x000fc800078e0236 */
[----:B------:R-:W-:-:S04]  /*1620*/  IMAD.WIDE R56, R57, 0x2, R54 ;  /* 0x0000000239387825 */ /* 0x000fc800078e0236 */
[--C-:B------:R-:W-:Y:S02]  /*1630*/  IMAD R45, R45, 0xc00, R94.reuse ;  /* 0x00000c002d2d7824 */ /* 0x100fe400078e025e */
[--C-:B------:R-:W-:Y:S02]  /*1640*/  IMAD R27, R49, 0xc00, R94.reuse ;  /* 0x00000c00311b7824 */ /* 0x100fe400078e025e */
[--C-:B------:R-:W-:Y:S01]  /*1650*/  IMAD R39, R73, 0xc00, R94.reuse ;  /* 0x00000c0049277824 */ /* 0x100fe200078e025e */
[----:B------:R-:W-:Y:S01]  /*1660*/  LEA R73, R12, UR10, 0x1 ;  /* 0x0000000a0c497c11 */ /* 0x000fe2000f8e08ff */
[----:B------:R-:W-:Y:S02]  /*1670*/  IMAD R81, R81, 0xc00, R94 ;  /* 0x00000c0051517824 */ /* 0x000fe400078e025e */
[----:B------:R-:W-:Y:S02]  /*1680*/  IMAD.WIDE R54, R41, 0x2, R54 ;  /* 0x0000000229367825 */ /* 0x000fe400078e0236 */
[----:B------:R-:W-:Y:S01]  /*1690*/  @!PT LDS RZ, [RZ] ;  /* 0x00000000fffff984 */ /* 0x000fe20000000800 */
[----:B------:R-:W-:Y:S01]  /*16a0*/  @!PT LDS RZ, [RZ] ;  /* 0x00000000fffff984 */ /* 0x000fe20000000800 */
[----:B------:R-:W-:Y:S01]  /*16b0*/  @!PT LDS RZ, [RZ] ;  /* 0x00000000fffff984 */ /* 0x000fe20000000800 */
[----:B------:R-:W-:Y:S02]  /*16c0*/  LDGSTS.E.BYPASS.128 [R73], desc[UR14][R68.64] ;  /* 0x0000000044497fae */ /* 0x000fe4000b901c4e */
[----:B------:R-:W-:-:S02]  /*16d0*/  IMAD R29, R51, 0xc00, R94 ;  /* 0x00000c00331d7824 */ /* 0x000fc400078e025e */
[--C-:B------:R-:W-:Y:S01]  /*16e0*/  IMAD R37, R75, 0xc00, R94.reuse ;  /* 0x00000c004b257824 */ /* 0x100fe200078e025e */
[----:B------:R-:W-:Y:S01]  /*16f0*/  LEA R75, R14, UR10, 0x1 ;  /* 0x0000000a0e4b7c11 */ /* 0x000fe2000f8e08ff */
[----:B------:R-:W-:Y:S02]  /*1700*/  IMAD R83, R83, 0xc00, R94 ;  /* 0x00000c0053537824 */ /* 0x000fe400078e025e */
[----:B---3--:R-:W-:Y:S02]  /*1710*/  IMAD.WIDE R52, R43, 0x2, R30 ;  /* 0x000000022b347825 */ /* 0x008fe400078e021e */
[----:B------:R-:W-:Y:S02]  /*1720*/  LDGSTS.E.BYPASS.128 [R75], desc[UR14][R66.64] ;  /* 0x00000000424b7fae */ /* 0x000fe4000b901c4e */
[--C-:B------:R-:W-:Y:S02]  /*1730*/  IMAD R41, R71, 0xc00, R94.reuse ;  /* 0x00000c0047297824 */ /* 0x100fe400078e025e */
[--C-:B------:R-:W-:Y:S01]  /*1740*/  IMAD R35, R77, 0xc00, R94.reuse ;  /* 0x00000c004d237824 */ /* 0x100fe200078e025e */
[----:B------:R-:W-:Y:S01]  /*1750*/  LEA R77, R16, UR10, 0x1 ;  /* 0x0000000a104d7c11 */ /* 0x000fe2000f8e08ff */
[----:B------:R-:W-:-:S02]  /*1760*/  IMAD R85, R85, 0xc00, R94 ;  /* 0x00000c0055557824 */ /* 0x000fc400078e025e */
[----:B------:R-:W-:Y:S02]  /*1770*/  IMAD.WIDE R42, R33, 0x2, R30 ;  /* 0x00000002212a7825 */ /* 0x000fe400078e021e */
[----:B------:R-:W-:Y:S02]  /*1780*/  LDGSTS.E.BYPASS.128 [R77], desc[UR14][R64.64] ;  /* 0x00000000404d7fae */ /* 0x000fe4000b901c4e */
[----:B------:R-:W-:Y:S02]  /*1790*/  IMAD R87, R87, 0xc00, R94 ;  /* 0x00000c0057577824 */ /* 0x000fe400078e025e */
[----:B------:R-:W-:-:S04]  /*17a0*/  IMAD.WIDE R70, R25, 0x2, R30 ;  /* 0x0000000219467825 */ /* 0x000fc800078e021e */
[----:B------:R-:W-:-:S04]  /*17b0*/  IMAD.WIDE R48, R47, 0x2, R30 ;  /* 0x000000022f307825 */ /* 0x000fc800078e021e */
[----:B------:R-:W-:Y:S01]  /*17c0*/  IMAD.WIDE R32, R79, 0x2, R30 ;  /* 0x000000024f207825 */ /* 0x000fe200078e021e */
[----:B------:R-:W-:-:S03]  /*17d0*/  LEA R79, R18, UR10, 0x1 ;  /* 0x0000000a124f7c11 */ /* 0x000fc6000f8e08ff */
[--C-:B------:R-:W-:Y:S02]  /*17e0*/  IMAD.WIDE R50, R45, 0x2, R30.reuse ;  /* 0x000000022d327825 */ /* 0x100fe400078e021e */
[----:B------:R-:W-:Y:S02]  /*17f0*/  LDGSTS.E.BYPASS.128 [R79], desc[UR14][R62.64] ;  /* 0x000000003e4f7fae */ /* 0x000fe4000b901c4e */
[----:B------:R-:W-:-:S04]  /*1800*/  IMAD.WIDE R46, R27, 0x2, R30 ;  /* 0x000000021b2e7825 */ /* 0x000fc800078e021e */
[----:B------:R-:W-:Y:S01]  /*1810*/  IMAD.WIDE R24, R81, 0x2, R30 ;  /* 0x0000000251187825 */ /* 0x000fe200078e021e */
[----:B------:R-:W-:-:S03]  /*1820*/  LEA R81, R20, UR10, 0x1 ;  /* 0x0000000a14517c11 */ /* 0x000fc6000f8e08ff */
[--C-:B------:R-:W-:Y:S02]  /*1830*/  IMAD.WIDE R44, R29, 0x2, R30.reuse ;  /* 0x000000021d2c7825 */ /* 0x100fe400078e021e */
[----:B------:R-:W-:Y:S02]  /*1840*/  LDGSTS.E.BYPASS.128 [R81], desc[UR14][R60.64] ;  /* 0x000000003c517fae */ /* 0x000fe4000b901c4e */
[----:B------:R-:W-:Y:S01]  /*1850*/  IMAD.WIDE R26, R83, 0x2, R30 ;  /* 0x00000002531a7825 */ /* 0x000fe200078e021e */
[----:B------:R-:W-:-:S03]  /*1860*/  LEA R83, R22, UR10, 0x1 ;  /* 0x0000000a16537c11 */ /* 0x000fc6000f8e08ff */
[--C-:B------:R-:W-:Y:S01]  /*1870*/  IMAD.WIDE R40, R41, 0x2, R30.reuse ;  /* 0x0000000229287825 */ /* 0x100fe200078e021e */
[----:B------:R-:W-:Y:S01]  /*1880*/  IADD3 R152, P2, R26, 0x300, RZ ;  /* 0x000003001a987810 */ /* 0x000fe20007f5e0ff */
[----:B------:R-:W-:Y:S02]  /*1890*/  LDGSTS.E.BYPASS.128 [R83], desc[UR14][R58.64] ;  /* 0x000000003a537fae */ /* 0x000fe4000b901c4e */
[----:B------:R-:W-:-:S04]  /*18a0*/  IMAD.WIDE R38, R39, 0x2, R30 ;  /* 0x0000000227267825 */ /* 0x000fc800078e021e */
[----:B------:R-:W-:-:S04]  /*18b0*/  IMAD.WIDE R36, R37, 0x2, R30 ;  /* 0x0000000225247825 */ /* 0x000fc800078e021e */
[----:B------:R-:W-:-:S04]  /*18c0*/  IMAD.WIDE R34, R35, 0x2, R30 ;  /* 0x0000000223227825 */ /* 0x000fc800078e021e */
[----:B------:R-:W-:Y:S01]  /*18d0*/  IMAD.WIDE R28, R85, 0x2, R30 ;  /* 0x00000002551c7825 */ /* 0x000fe200078e021e */
[----:B------:R-:W-:-:S03]  /*18e0*/  LEA R85, R88, UR10, 0x1 ;  /* 0x0000000a58557c11 */ /* 0x000fc6000f8e08ff */
[----:B------:R-:W-:Y:S01]  /*18f0*/  IMAD.WIDE R30, R87, 0x2, R30 ;  /* 0x00000002571e7825 */ /* 0x000fe200078e021e */
[----:B------:R-:W-:Y:S01]  /*1900*/  LEA R87, R90, UR10, 0x1 ;  /* 0x0000000a5a577c11 */ /* 0x000fe2000f8e08ff */
[----:B------:R-:W-:Y:S02]  /*1910*/  LDGSTS.E.BYPASS.128 [R85], desc[UR14][R56.64] ;  /* 0x0000000038557fae */ /* 0x000fe4000b901c4e */
[----:B------:R-:W-:Y:S01]  /*1920*/  IMAD.X R100, RZ, RZ, R69, P0 ;  /* 0x000000ffff647224 */ /* 0x000fe200000e0645 */
[----:B------:R-:W-:Y:S01]  /*1930*/  IADD3 R102, P0, R64, 0x300, RZ ;  /* 0x0000030040667810 */ /* 0x000fe20007f1e0ff */
[----:B------:R-:W-:Y:S01]  /*1940*/  LDGSTS.E.BYPASS.128 [R87], desc[UR14][R54.64] ;  /* 0x0000000036577fae */ /* 0x000fe2000b901c4e */
[----:B------:R-:W-:Y:S01]  /*1950*/  IMAD.X R104, RZ, RZ, R67, P1 ;  /* 0x000000ffff687224 */ /* 0x000fe200008e0643 */
[----:B------:R-:W-:Y:S01]  /*1960*/  IADD3 R106, P1, R62, 0x300, RZ ;  /* 0x000003003e6a7810 */ /* 0x000fe20007f3e0ff */
[----:B------:R-:W-:Y:S01]  /*1970*/  IMAD.X R156, RZ, RZ, R27, P2 ;  /* 0x000000ffff9c7224 */ /* 0x000fe200010e061b */
[----:B------:R-:W0:Y:S01]  /*1980*/  LDGDEPBAR ;  /* 0x00000000000079af */ /* 0x000e220000000000 */
[----:B------:R-:W-:Y:S01]  /*1990*/  IMAD.X R108, RZ, RZ, R65, P0 ;  /* 0x000000ffff6c7224 */ /* 0x000fe200000e0641 */
[----:B------:R-:W-:Y:S01]  /*19a0*/  IADD3 R110, P0, R60, 0x300, RZ ;  /* 0x000003003c6e7810 */ /* 0x000fe20007f1e0ff */
[----:B------:R-:W-:Y:S01]  /*19b0*/  IMAD.X R111, RZ, RZ, R63, P1 ;  /* 0x000000ffff6f7224 */ /* 0x000fe200008e063f */
[----:B------:R-:W-:Y:S01]  /*19c0*/  LDGSTS.E.BYPASS.128 [R115+0x10000], desc[UR14][R70.64] ;  /* 0x1000000046737fae */ /* 0x000fe2000b901c4e */
[----:B------:R-:W-:-:S02]  /*19d0*/  IADD3 R112, P1, R58, 0x300, RZ ;  /* 0x000003003a707810 */ /* 0x000fc40007f3e0ff */
[----:B------:R-:W-:Y:S01]  /*19e0*/  IMAD.X R113, RZ, RZ, R61, P0 ;  /* 0x000000ffff717224 */ /* 0x000fe200000e063d */
[----:B------:R-:W-:Y:S01]  /*19f0*/  LDGSTS.E.BYPASS.128 [R117+0x10000], desc[UR14][R52.64] ;  /* 0x1000000034757fae */ /* 0x000fe2000b901c4e */
[----:B------:R-:W-:Y:S01]  /*1a00*/  IADD3 R122, P0, R56, 0x300, RZ ;  /* 0x00000300387a7810 */ /* 0x000fe20007f1e0ff */
[----:B------:R-:W-:Y:S01]  /*1a10*/  IMAD.X R123, RZ, RZ, R59, P1 ;  /* 0x000000ffff7b7224 */ /* 0x000fe200008e063b */
[----:B------:R-:W-:Y:S01]  /*1a20*/  IADD3 R124, P1, R54, 0x300, RZ ;  /* 0x00000300367c7810 */ /* 0x000fe20007f3e0ff */
[----:B------:R-:W-:Y:S02]  /*1a30*/  LDGSTS.E.BYPASS.128 [R119+0x10000], desc[UR14][R50.64] ;  /* 0x1000000032777fae */ /* 0x000fe4000b901c4e */
[----:B------:R-:W-:Y:S01]  /*1a40*/  IMAD.X R125, RZ, RZ, R57, P0 ;  /* 0x000000ffff7d7224 */ /* 0x000fe200000e0639 */
[----:B------:R-:W-:Y:S01]  /*1a50*/  IADD3 R126, P0, R70, 0x300, RZ ;  /* 0x00000300467e7810 */ /* 0x000fe20007f1e0ff */
[----:B------:R-:W-:Y:S01]  /*1a60*/  LDGSTS.E.BYPASS.128 [R121+0x10000], desc[UR14][R48.64] ;  /* 0x1000000030797fae */ /* 0x000fe2000b901c4e */
[----:B------:R-:W-:Y:S01]  /*1a70*/  IMAD.X R127, RZ, RZ, R55, P1 ;  /* 0x000000ffff7f7224 */ /* 0x000fe200008e0637 */
[----:B------:R-:W-:-:S02]  /*1a80*/  IADD3 R128, P1, R52, 0x300, RZ ;  /* 0x0000030034807810 */ /* 0x000fc40007f3e0ff */
[----:B------:R-:W-:Y:S01]  /*1a90*/  LDGSTS.E.BYPASS.128 [R145+0x10000], desc[UR14][R46.64] ;  /* 0x100000002e917fae */ /* 0x000fe2000b901c4e */
[----:B------:R-:W-:Y:S01]  /*1aa0*/  IMAD.X R129, RZ, RZ, R71, P0 ;  /* 0x000000ffff817224 */ /* 0x000fe200000e0647 */
[----:B------:R-:W-:Y:S01]  /*1ab0*/  IADD3 R130, P0, R50, 0x300, RZ ;  /* 0x0000030032827810 */ /* 0x000fe20007f1e0ff */
[----:B------:R-:W-:Y:S01]  /*1ac0*/  IMAD.X R131, RZ, RZ, R53, P1 ;  /* 0x000000ffff837224 */ /* 0x000fe200008e0635 */
[----:B------:R-:W-:Y:S01]  /*1ad0*/  LDGSTS.E.BYPASS.128 [R147+0x10000], desc[UR14][R44.64] ;  /* 0x100000002c937fae */ /* 0x000fe2000b901c4e */
[----:B------:R-:W-:Y:S02]  /*1ae0*/  IADD3 R132, P1, R48, 0x300, RZ ;  /* 0x0000030030847810 */ /* 0x000fe40007f3e0ff */
        /* <DEDUP_REMOVED lines=16> */
[----:B------:R-:W-:-:S03]  /*1bf0*/  IADD3 R144, P1, R36, 0x300, RZ ;  /* 0x0000030024907810 */ /* 0x000fc60007f3e0ff */
[----:B------:R-:W-:Y:S04]  /*1c00*/  LDGSTS.E.BYPASS.128 [R159+0x10000], desc[UR14][R32.64] ;  /* 0x10000000209f7fae */ /* 0x000fe8000b901c4e */
[----:B------:R-:W-:Y:S04]  /*1c10*/  LDGSTS.E.BYPASS.128 [R161+0x10000], desc[UR14][R24.64] ;  /* 0x1000000018a17fae */ /* 0x000fe8000b901c4e */
[----:B------:R-:W-:Y:S04]  /*1c20*/  LDGSTS.E.BYPASS.128 [R163+0x10000], desc[UR14][R26.64] ;  /* 0x100000001aa37fae */ /* 0x000fe8000b901c4e */
[----:B------:R-:W-:Y:S04]  /*1c30*/  LDGSTS.E.BYPASS.128 [R165+0x10000], desc[UR14][R28.64] ;  /* 0x100000001ca57fae */ /* 0x000fe8000b901c4e */
[----:B------:R-:W-:Y:S04]  /*1c40*/  LDGSTS.E.BYPASS.128 [R72+0x10000], desc[UR14][R30.64] ;  /* 0x100000001e487fae */ /* 0x000fe8000b901c4e */
[----:B------:R-:W0:Y:S01]  /*1c50*/  LDGDEPBAR ;  /* 0x00000000000079af */ /* 0x000e220000000000 */
[----:B------:R-:W-:Y:S06]  /*1c60*/  BAR.SYNC.DEFER_BLOCKING 0x0 ;  /* 0x0000000000007b1d */ /* 0x000fec0000010000 */
[----:B------:R-:W-:Y:S01]  /*1c70*/  @!PT LDS RZ, [RZ] ;  /* 0x00000000fffff984 */ /* 0x000fe20000000800 */
[----:B------:R-:W-:Y:S01]  /*1c80*/  @!PT LDS RZ, [RZ] ;  /* 0x00000000fffff984 */ /* 0x000fe20000000800 */
[----:B------:R-:W-:Y:S01]  /*1c90*/  @!PT LDS RZ, [RZ] ;  /* 0x00000000fffff984 */ /* 0x000fe20000000800 */
[----:B------:R-:W-:Y:S04]  /*1ca0*/  LDGSTS.E.BYPASS.128 [R73+0x4000], desc[UR14][R68.64+0x100] ;  /* 0x0400010044497fae */ /* 0x000fe8000b901c4e */
[----:B------:R-:W-:Y:S04]  /*1cb0*/  LDGSTS.E.BYPASS.128 [R75+0x4000], desc[UR14][R66.64+0x100] ;  /* 0x04000100424b7fae */ /* 0x000fe8000b901c4e */
[----:B------:R-:W-:Y:S04]  /*1cc0*/  LDGSTS.E.BYPASS.128 [R77+0x4000], desc[UR14][R64.64+0x100] ;  /* 0x04000100404d7fae */ /* 0x000fe8000b901c4e */
[----:B------:R-:W-:Y:S04]  /*1cd0*/  LDGSTS.E.BYPASS.128 [R79+0x4000], desc[UR14][R62.64+0x100] ;  /* 0x040001003e4f7fae */ /* 0x000fe8000b901c4e */
[----:B------:R-:W-:Y:S04]  /*1ce0*/  LDGSTS.E.BYPASS.128 [R81+0x4000], desc[UR14][R60.64+0x100] ;  /* 0x040001003c517fae */ /* 0x000fe8000b901c4e */
[----:B------:R-:W-:Y:S04]  /*1cf0*/  LDGSTS.E.BYPASS.128 [R83+0x4000], desc[UR14][R58.64+0x100] ;  /* 0x040001003a537fae */ /* 0x000fe8000b901c4e */
[----:B------:R-:W-:Y:S04]  /*1d00*/  LDGSTS.E.BYPASS.128 [R85+0x4000], desc[UR14][R56.64+0x100] ;  /* 0x0400010038557fae */ /* 0x000fe8000b901c4e */
[----:B------:R-:W-:Y:S04]  /*1d10*/  LDGSTS.E.BYPASS.128 [R87+0x4000], desc[UR14][R54.64+0x100] ;  /* 0x0400010036577fae */ /* 0x000fe8000b901c4e */
[----:B------:R-:W0:Y:S04]  /*1d20*/  LDGDEPBAR ;  /* 0x00000000000079af */ /* 0x000e280000000000 */
        /* <DEDUP_REMOVED lines=21> */
[----:B------:R2:W-:Y:S04]  /*1e80*/  LDGSTS.E.BYPASS.128 [R73+0x8000], desc[UR14][R68.64+0x200] ;  /* 0x0800020044497fae */ /* 0x0005e8000b901c4e */
[----:B------:R3:W-:Y:S04]  /*1e90*/  LDGSTS.E.BYPASS.128 [R75+0x8000], desc[UR14][R66.64+0x200] ;  /* 0x08000200424b7fae */ /* 0x0007e8000b901c4e */
[----:B------:R4:W-:Y:S04]  /*1ea0*/  LDGSTS.E.BYPASS.128 [R77+0x8000], desc[UR14][R64.64+0x200] ;  /* 0x08000200404d7fae */ /* 0x0009e8000b901c4e */
[----:B------:R5:W-:Y:S01]  /*1eb0*/  LDGSTS.E.BYPASS.128 [R79+0x8000], desc[UR14][R62.64+0x200] ;  /* 0x080002003e4f7fae */ /* 0x000be2000b901c4e */
[----:B--2---:R-:W-:-:S03]  /*1ec0*/  CS2R R68, SRZ ;  /* 0x0000000000447805 */ /* 0x004fc6000001ff00 */
[----:B------:R2:W-:Y:S01]  /*1ed0*/  LDGSTS.E.BYPASS.128 [R81+0x8000], desc[UR14][R60.64+0x200] ;  /* 0x080002003c517fae */ /* 0x0005e2000b901c4e */
[----:B---3--:R-:W-:Y:S02]  /*1ee0*/  CS2R R66, SRZ ;  /* 0x0000000000427805 */ /* 0x008fe4000001ff00 */
[----:B------:R-:W-:Y:S01]  /*1ef0*/  CS2R R74, SRZ ;  /* 0x00000000004a7805 */ /* 0x000fe2000001ff00 */
[----:B------:R3:W-:Y:S01]  /*1f00*/  LDGSTS.E.BYPASS.128 [R83+0x8000], desc[UR14][R58.64+0x200] ;  /* 0x080002003a537fae */ /* 0x0007e2000b901c4e */
[----:B----4-:R-:W-:Y:S02]  /*1f10*/  CS2R R64, SRZ ;  /* 0x0000000000407805 */ /* 0x010fe4000001ff00 */
[----:B------:R-:W-:Y:S01]  /*1f20*/  CS2R R76, SRZ ;  /* 0x00000000004c7805 */ /* 0x000fe2000001ff00 */
[----:B------:R4:W-:Y:S01]  /*1f30*/  LDGSTS.E.BYPASS.128 [R85+0x8000], desc[UR14][R56.64+0x200] ;  /* 0x0800020038557fae */ /* 0x0009e2000b901c4e */
[----:B-1---5:R-:W-:Y:S02]  /*1f40*/  CS2R R62, SRZ ;  /* 0x00000000003e7805 */ /* 0x022fe4000001ff00 */
[----:B------:R-:W-:Y:S01]  /*1f50*/  CS2R R78, SRZ ;  /* 0x00000000004e7805 */ /* 0x000fe2000001ff00 */
[----:B------:R1:W-:Y:S01]  /*1f60*/  LDGSTS.E.BYPASS.128 [R87+0x8000], desc[UR14][R54.64+0x200] ;  /* 0x0800020036577fae */ /* 0x0003e2000b901c4e */
[----:B--2---:R-:W-:-:S02]  /*1f70*/  CS2R R60, SRZ ;  /* 0x00000000003c7805 */ /* 0x004fc4000001ff00 */
[----:B------:R-:W-:Y:S01]  /*1f80*/  CS2R R80, SRZ ;  /* 0x0000000000507805 */ /* 0x000fe2000001ff00 */
[----:B------:R-:W0:Y:S01]  /*1f90*/  LDGDEPBAR ;  /* 0x00000000000079af */ /* 0x000e220000000000 */
[----:B---3--:R-:W-:Y:S02]  /*1fa0*/  CS2R R58, SRZ ;  /* 0x00000000003a7805 */ /* 0x008fe4000001ff00 */
[----:B------:R-:W-:Y:S01]  /*1fb0*/  CS2R R82, SRZ ;  /* 0x0000000000527805 */ /* 0x000fe2000001ff00 */
[----:B------:R2:W-:Y:S01]  /*1fc0*/  LDGSTS.E.BYPASS.128 [R115+0x20000], desc[UR14][R70.64+0x200] ;  /* 0x2000020046737fae */ /* 0x0005e2000b901c4e */
[----:B----4-:R-:W-:Y:S02]  /*1fd0*/  CS2R R56, SRZ ;  /* 0x0000000000387805 */ /* 0x010fe4000001ff00 */
[----:B------:R-:W-:Y:S01]  /*1fe0*/  CS2R R84, SRZ ;  /* 0x0000000000547805 */ /* 0x000fe2000001ff00 */
[----:B------:R3:W-:Y:S01]  /*1ff0*/  LDGSTS.E.BYPASS.128 [R117+0x20000], desc[UR14][R52.64+0x200] ;  /* 0x2000020034757fae */ /* 0x0007e2000b901c4e */
[----:B-1----:R-:W-:-:S02]  /*2000*/  CS2R R54, SRZ ;  /* 0x0000000000367805 */ /* 0x002fc4000001ff00 */
[----:B------:R-:W-:Y:S01]  /*2010*/  CS2R R86, SRZ ;  /* 0x0000000000567805 */ /* 0x000fe2000001ff00 */
[----:B------:R1:W-:Y:S04]  /*2020*/  LDGSTS.E.BYPASS.128 [R119+0x20000], desc[UR14][R50.64+0x200] ;  /* 0x2000020032777fae */ /* 0x0003e8000b901c4e */
[----:B------:R4:W-:Y:S01]  /*2030*/  LDGSTS.E.BYPASS.128 [R121+0x20000], desc[UR14][R48.64+0x200] ;  /* 0x2000020030797fae */ /* 0x0009e2000b901c4e */
[----:B--2---:R-:W-:-:S03]  /*2040*/  CS2R R70, SRZ ;  /* 0x0000000000467805 */ /* 0x004fc6000001ff00 */
[----:B------:R2:W-:Y:S01]  /*2050*/  LDGSTS.E.BYPASS.128 [R145+0x20000], desc[UR14][R46.64+0x200] ;  /* 0x200002002e917fae */ /* 0x0005e2000b901c4e */
[----:B---3--:R-:W-:-:S03]  /*2060*/  CS2R R52, SRZ ;  /* 0x0000000000347805 */ /* 0x008fc6000001ff00 */
[----:B------:R3:W-:Y:S01]  /*2070*/  LDGSTS.E.BYPASS.128 [R147+0x20000], desc[UR14][R44.64+0x200] ;  /* 0x200002002c937fae */ /* 0x0007e2000b901c4e */
[----:B-1----:R-:W-:-:S03]  /*2080*/  CS2R R50, SRZ ;  /* 0x0000000000327805 */ /* 0x002fc6000001ff00 */
[----:B------:R1:W-:Y:S01]  /*2090*/  LDGSTS.E.BYPASS.128 [R149+0x20000], desc[UR14][R42.64+0x200] ;  /* 0x200002002a957fae */ /* 0x0003e2000b901c4e */
[----:B----4-:R-:W-:-:S03]  /*20a0*/  CS2R R48, SRZ ;  /* 0x0000000000307805 */ /* 0x010fc6000001ff00 */
[----:B------:R4:W-:Y:S01]  /*20b0*/  LDGSTS.E.BYPASS.128 [R151+0x20000], desc[UR14][R40.64+0x200] ;  /* 0x2000020028977fae */ /* 0x0009e2000b901c4e */
[----:B--2---:R-:W-:Y:S01]  /*20c0*/  IMAD.X R145, RZ, RZ, R39, P0 ;  /* 0x000000ffff917224 */ /* 0x004fe200000e0627 */
[----:B------:R-:W-:Y:S02]  /*20d0*/  IADD3 R146, P0, R34, 0x300, RZ ;  /* 0x0000030022927810 */ /* 0x000fe40007f1e0ff */
[----:B------:R-:W-:Y:S01]  /*20e0*/  CS2R R46, SRZ ;  /* 0x00000000002e7805 */ /* 0x000fe2000001ff00 */
[----:B------:R2:W-:Y:S01]  /*20f0*/  LDGSTS.E.BYPASS.128 [R153+0x20000], desc[UR14][R38.64+0x200] ;  /* 0x2000020026997fae */ /* 0x0005e2000b901c4e */
[----:B---3--:R-:W-:Y:S01]  /*2100*/  IMAD.X R147, RZ, RZ, R37, P1 ;  /* 0x000000ffff937224 */ /* 0x008fe200008e0625 */
[----:B------:R-:W-:Y:S02]  /*2110*/  IADD3 R148, P1, R32, 0x300, RZ ;  /* 0x0000030020947810 */ /* 0x000fe40007f3e0ff */
[----:B------:R-:W-:Y:S01]  /*2120*/  CS2R R44, SRZ ;  /* 0x00000000002c7805 */ /* 0x000fe2000001ff00 */
[----:B------:R3:W-:Y:S01]  /*2130*/  LDGSTS.E.BYPASS.128 [R155+0x20000], desc[UR14][R36.64+0x200] ;  /* 0x20000200249b7fae */ /* 0x0007e2000b901c4e */
[----:B-1----:R-:W-:Y:S01]  /*2140*/  IMAD.X R149, RZ, RZ, R35, P0 ;  /* 0x000000ffff957224 */ /* 0x002fe200000e0623 */
[----:B------:R-:W-:-:S02]  /*2150*/  IADD3 R150, P0, R24, 0x300, RZ ;  /* 0x0000030018967810 */ /* 0x000fc40007f1e0ff */
[----:B------:R-:W-:Y:S01]  /*2160*/  CS2R R42, SRZ ;  /* 0x00000000002a7805 */ /* 0x000fe2000001ff00 */
[----:B------:R1:W-:Y:S01]  /*2170*/  LDGSTS.E.BYPASS.128 [R157+0x20000], desc[UR14][R34.64+0x200] ;  /* 0x20000200229d7fae */ /* 0x0003e2000b901c4e */
[----:B----4-:R-:W-:Y:S01]  /*2180*/  IMAD.X R151, RZ, RZ, R33, P1 ;  /* 0x000000ffff977224 */ /* 0x010fe200008e0621 */
[----:B------:R-:W-:Y:S02]  /*2190*/  IADD3 R154, P1, R28, 0x300, RZ ;  /* 0x000003001c9a7810 */ /* 0x000fe40007f3e0ff */
[----:B------:R-:W-:Y:S01]  /*21a0*/  CS2R R40, SRZ ;  /* 0x0000000000287805 */ /* 0x000fe2000001ff00 */
[----:B------:R4:W-:Y:S01]  /*21b0*/  LDGSTS.E.BYPASS.128 [R159+0x20000], desc[UR14][R32.64+0x200] ;  /* 0x20000200209f7fae */ /* 0x0009e2000b901c4e */
[----:B--2---:R-:W-:Y:S01]  /*21c0*/  IMAD.X R153, RZ, RZ, R25, P0 ;  /* 0x000000ffff997224 */ /* 0x004fe200000e0619 */
[----:B------:R-:W-:Y:S02]  /*21d0*/  CS2R R38, SRZ ;  /* 0x0000000000267805 */ /* 0x000fe4000001ff00 */
[----:B------:R2:W-:Y:S01]  /*21e0*/  LDGSTS.E.BYPASS.128 [R161+0x20000], desc[UR14][R24.64+0x200] ;  /* 0x2000020018a17fae */ /* 0x0005e2000b901c4e */
[----:B---3--:R-:W-:-:S02]  /*21f0*/  IADD3 R155, P0, R30, 0x300, RZ ;  /* 0x000003001e9b7810 */ /* 0x008fc40007f1e0ff */
[----:B------:R-:W-:Y:S01]  /*2200*/  CS2R R36, SRZ ;  /* 0x0000000000247805 */ /* 0x000fe2000001ff00 */
[----:B------:R3:W-:Y:S01]  /*2210*/  LDGSTS.E.BYPASS.128 [R163+0x20000], desc[UR14][R26.64+0x200] ;  /* 0x200002001aa37fae */ /* 0x0007e2000b901c4e */
[----:B-1----:R-:W-:Y:S01]  /*2220*/  IMAD.X R157, RZ, RZ, R29, P1 ;  /* 0x000000ffff9d7224 */ /* 0x002fe200008e061d */
[----:B------:R-:W-:Y:S01]  /*2230*/  CS2R R34, SRZ ;  /* 0x0000000000227805 */ /* 0x000fe2000001ff00 */
[----:B------:R-:W-:Y:S01]  /*2240*/  IMAD.X R158, RZ, RZ, R31, P0 ;  /* 0x000000ffff9e7224 */ /* 0x000fe200000e061f */
[----:B------:R1:W-:Y:S01]  /*2250*/  LDGSTS.E.BYPASS.128 [R165+0x20000], desc[UR14][R28.64+0x200] ;  /* 0x200002001ca57fae */ /* 0x0003e2000b901c4e */
[----:B----4-:R-:W-:Y:S02]  /*2260*/  CS2R R32, SRZ ;  /* 0x0000000000207805 */ /* 0x010fe4000001ff00 */
[----:B------:R-:W-:Y:S01]  /*2270*/  LOP3.LUT R159, R160, 0x7fffffc, RZ, 0xc0, !PT ;  /* 0x07fffffca09f7812 */ /* 0x000fe200078ec0ff */
[----:B------:R4:W-:Y:S01]  /*2280*/  LDGSTS.E.BYPASS.128 [R72+0x20000], desc[UR14][R30.64+0x200] ;  /* 0x200002001e487fae */ /* 0x0009e2000b901c4e */
[----:B--2---:R-:W-:Y:S01]  /*2290*/  IMAD.MOV.U32 R161, RZ, RZ, -0x80 ;  /* 0xffffff80ffa17424 */ /* 0x004fe200078e00ff */
[----:B------:R-:W-:-:S02]  /*22a0*/  CS2R R24, SRZ ;  /* 0x0000000000187805 */ /* 0x000fc4000001ff00 */
[----:B------:R-:W0:Y:S01]  /*22b0*/  LDGDEPBAR ;  /* 0x00000000000079af */ /* 0x000e220000000000 */
[----:B---3--:R-:W-:Y:S02]  /*22c0*/  CS2R R26, SRZ ;  /* 0x00000000001a7805 */ /* 0x008fe4000001ff00 */
[----:B-1----:R-:W-:Y:S02]  /*22d0*/  CS2R R28, SRZ ;  /* 0x00000000001c7805 */ /* 0x002fe4000001ff00 */
[----:B----4-:R-:W-:Y:S02]  /*22e0*/  CS2R R30, SRZ ;  /* 0x00000000001e7805 */ /* 0x010fe4000001ff00 */
[----:B------:R-:W-:-:S07]  /*22f0*/  CS2R R72, SRZ ;  /* 0x0000000000487805 */ /* 0x000fce000001ff00 */
.L_x_0:
[----:B------:R-:W1:Y:S01]  /*2300*/  SHFL.IDX PT, R114, R159, RZ, 0x1f ;  /* 0x00001fff9f727589 */ /* 0x000e6200000e0000 */
[----:B------:R-:W-:Y:S01]  /*2310*/  UIADD3 UR11, UR11, 0x1, URZ ;  /* 0x000000010b0b7890 */ /* 0x000fe2000fffe03f */
[----:B------:R-:W-:-:S04]  /*2320*/  DEPBAR.LE SB0, 0x4 ;  /* 0x000081000000791a */ /* 0x000fc80000000000 */
[----:B------:R-:W-:Y:S01]  /*2330*/  UISETP.GE.AND UP0, UPT, UR11, 0x4, UPT ;  /* 0x000000040b00788c */ /* 0x000fe2000bf06270 */
[----:B------:R-:W-:Y:S01]  /*2340*/  BAR.SYNC.DEFER_BLOCKING 0x0 ;  /* 0x0000000000007b1d */ /* 0x000fe20000010000 */
[----:B------:R-:W-:Y:S01]  /*2350*/  UIADD3 UR12, UR12, 0x1, URZ ;  /* 0x000000010c0c7890 */ /* 0x000fe2000fffe03f */
[----:B------:R-:W-:Y:S01]  /*2360*/  IADD3 R118, P1, R96, UR6, RZ ;  /* 0x0000000660767c10 */ /* 0x000fe2000ff3e0ff */
[----:B------:R-:W-:Y:S01]  /*2370*/  USEL UR11, UR11, URZ, !UP0 ;  /* 0x0000003f0b0b7287 */ /* 0x000fe2000c000000 */
[----:B------:R-:W-:Y:S02]  /*2380*/  VIADD R161, R161, 0x80 ;  /* 0x00000080a1a17836 */ /* 0x000fe40000000000 */
[----:B------:R-:W-:Y:S01]  /*2390*/  UMOV UR19, 0x40000040 ;  /* 0x4000004000137882 */ /* 0x000fe20000000000 */
[----:B------:R-:W-:Y:S01]  /*23a0*/  ULEA UR4, UR11, UR10, 0xe ;  /* 0x0000000a0b047291 */ /* 0x000fe2000f8e703f */
[----:B------:R-:W-:Y:S02]  /*23b0*/  IADD3.X R119, R100, UR7, RZ, P1, !PT ;  /* 0x0000000764777c10 */ /* 0x000fe40008ffe4ff */
[----:B------:R-:W-:Y:S01]  /*23c0*/  IADD3 R120, P1, R98, UR6, RZ ;  /* 0x0000000662787c10 */ /* 0x000fe2000ff3e0ff */
[----:B------:R-:W-:Y:S01]  /*23d0*/  USHF.R.U32.HI UR8, URZ, 0x4, UR4 ;  /* 0x000000043f087899 */ /* 0x000fe20008011604 */
[----:B------:R-:W-:Y:S01]  /*23e0*/  ISETP.GE.U32.AND P0, PT, R161, 0xa80, PT ;  /* 0x00000a80a100780c */ /* 0x000fe20003f06070 */
[----:B------:R-:W-:Y:S01]  /*23f0*/  ULEA UR4, UR11, UR13, 0xf ;  /* 0x0000000d0b047291 */ /* 0x000fe2000f8e783f */
[----:B------:R-:W-:Y:S01]  /*2400*/  IADD3.X R121, R104, UR7, RZ, P1, !PT ;  /* 0x0000000768797c10 */ /* 0x000fe20008ffe4ff */
[----:B------:R-:W-:Y:S01]  /*2410*/  ULOP3.LUT UR8, UR8, 0x3fff, URZ, 0xc0, !UPT ;  /* 0x00003fff08087892 */ /* 0x000fe2000f8ec03f */
[----:B------:R-:W-:Y:S01]  /*2420*/  IADD3 R116, P1, R102, UR6, RZ ;  /* 0x0000000666747c10 */ /* 0x000fe2000ff3e0ff */
[----:B------:R-:W-:Y:S01]  /*2430*/  USHF.R.U32.HI UR4, URZ, 0x4, UR4 ;  /* 0x000000043f047899 */ /* 0x000fe20008011604 */
[----:B-1----:R-:W-:-:S02]  /*2440*/  R2UR UR5, R114 ;  /* 0x00000000720572ca */ /* 0x002fc400000e0000 */
[----:B------:R-:W-:Y:S01]  /*2450*/  IADD3.X R117, R108, UR7, RZ, P1, !PT ;  /* 0x000000076c757c10 */ /* 0x000fe20008ffe4ff */
[----:B------:R-:W-:Y:S01]  /*2460*/  ULOP3.LUT UR4, UR4, 0x3fff, URZ, 0xc0, !UPT ;  /* 0x00003fff04047892 */ /* 0x000fe2000f8ec03f */
[----:B------:R-:W-:Y:S01]  /*2470*/  IADD3 R114, P1, R106, UR6, RZ ;  /* 0x000000066a727c10 */ /* 0x000fe2000ff3e0ff */
[----:B------:R-:W-:Y:S02]  /*2480*/  WARPGROUP.ARRIVE ;  /* 0x00000000000079c5 */ /* 0x000fe40000000000 */
[----:B------:R-:W-:Y:S01]  /*2490*/  ULOP3.LUT UR18, UR4, 0x4000000, URZ, 0xfc, !UPT ;  /* 0x0400000004127892 */ /* 0x000fe2000f8efc3f */
[----:B------:R-:W-:-:S05]  /*24a0*/  IADD3.X R115, R111, UR7, RZ, P1, !PT ;  /* 0x000000076f737c10 */ /* 0x000fca0008ffe4ff */
[----:B------:R-:W-:-:S04]  /*24b0*/  USHF.L.U32 UR5, UR5, 0x7, URZ ;  /* 0x0000000705057899 */ /* 0x000fc8000800063f */
[----:B------:R-:W-:-:S04]  /*24c0*/  ULOP3.LUT UR5, UR5, 0x180, URZ, 0xc0, !UPT ;  /* 0x0000018005057892 */ /* 0x000fc8000f8ec03f */
[----:B------:R-:W-:-:S03]  /*24d0*/  UIADD3 UR8, UP0, UR5, UR8, URZ ;  /* 0x0000000805087290 */ /* 0x000fc6000ff1e03f */
[----:B------:R-:W-:Y:S01]  /*24e0*/  UMOV UR5, URZ ;  /* 0x0000003f00057c82 */ /* 0x000fe20008000000 */
[----:B------:R-:W-:Y:S02]  /*24f0*/  UIADD3.X UR9, URZ, URZ, URZ, UP0, !UPT ;  /* 0x0000003f3f097290 */ /* 0x000fe400087fe43f */
[----:B------:R-:W-:Y:S02]  /*2500*/  ULOP3.LUT UR16, UR8, 0x2000000, URZ, 0xfc, !UPT ;  /* 0x0200000008107892 */ /* 0x000fe4000f8efc3f */
[----:B------:R-:W-:Y:S02]  /*2510*/  ULOP3.LUT UR17, UR9, 0x40000040, URZ, 0xfc, !UPT ;  /* 0x4000004009117892 */ /* 0x000fe4000f8efc3f */
[----:B------:R-:W-:-:S04]  /*2520*/  UISETP.GE.AND UP0, UPT, UR12, 0x4, UPT ;  /* 0x000000040c00788c */ /* 0x000fc8000bf06270 */
[----:B------:R-:W-:-:S03]  /*2530*/  USEL UR12, UR12, URZ, !UP0 ;  /* 0x0000003f0c0c7287 */ /* 0x000fc6000c000000 */
[----:B------:R-:W-:Y:S01]  /*2540*/  HGMMA.64x128x16.F32.BF16 R24, gdesc[UR16], R24 ;  /* 0x01e00000101879f0 */ /* 0x000fe20008701818 */
[----:B------:R-:W-:Y:S01]  /*2550*/  UMOV UR16, 0x2000002 ;  /* 0x0200000200107882 */ /* 0x000fe20000000000 */
[----:B------:R-:W-:Y:S01]  /*2560*/  UMOV UR17, 0x40000040 ;  /* 0x4000004000117882 */ /* 0x000fe20000000000 */
[----:B------:R-:W-:Y:S01]  /*2570*/  UMOV UR18, 0x4000002 ;  /* 0x0400000200127882 */ /* 0x000fe20000000000 */
[----:B------:R-:W-:Y:S01]  /*2580*/  UMOV UR19, 0x40000040 ;  /* 0x4000004000137882 */ /* 0x000fe20000000000 */
[----:B------:R-:W-:Y:S02]  /*2590*/  UIADD3.64 UR16, UR8, UR16, URZ ;  /* 0x0000001008107297 */ /* 0x000fe4000fffe03f */
[----:B------:R-:W-:-:S09]  /*25a0*/  UIADD3.64 UR18, UR4, UR18, URZ ;  /* 0x0000001204127297 */ /* 0x000fd2000fffe03f */
        /* <DEDUP_REMOVED lines=41> */
[----:B------:R-:W-:Y:S02]  /*2840*/  UIADD3.64 UR18, UR4, UR18, URZ ;  /* 0x0000001204127297 */ /* 0x000fe4000fffe03f */
[----:B------:R-:W-:-:S06]  /*2850*/  ULEA UR4, UR12, UR10, 0xe ;  /* 0x0000000a0c047291 */ /* 0x000fcc000f8e703f */
[----:B------:R-:W-:Y:S02]  /*2860*/  LEA R163, R12, UR4, 0x1 ;  /* 0x000000040ca37c11 */ /* 0x000fe4000f8e08ff */
[----:B------:R-:W-:Y:S02]  /*2870*/  LEA R165, R14, UR4, 0x1 ;  /* 0x000000040ea57c11 */ /* 0x000fe4000f8e08ff */
[----:B------:R-:W-:Y:S01]  /*2880*/  LEA R162, R16, UR4, 0x1 ;  /* 0x0000000410a27c11 */ /* 0x000fe2000f8e08ff */
[----:B------:R-:W-:Y:S03]  /*2890*/  HGMMA.64x128x16.F32.BF16 R24, gdesc[UR16], R24, gsb0 ;  /* 0x01e00000101879f0 */ /* 0x000fe60008001818 */
[----:B------:R-:W-:Y:S02]  /*28a0*/  WARPGROUP.DEPBAR.LE gsb0, 0x1 ;  /* 0x00008000000079c5 */ /* 0x000fe40000010100 */
[----:B------:R-:W-:Y:S06]  /*28b0*/  BAR.SYNC.DEFER_BLOCKING 0x0 ;  /* 0x0000000000007b1d */ /* 0x000fec0000010000 */
[----:B------:R-:W-:Y:S01]  /*28c0*/  @!PT LDS RZ, [RZ] ;  /* 0x00000000fffff984 */ /* 0x000fe20000000800 */
[----:B------:R-:W-:Y:S01]  /*28d0*/  @!PT LDS RZ, [RZ] ;  /* 0x00000000fffff984 */ /* 0x000fe20000000800 */
[----:B------:R-:W-:Y:S01]  /*28e0*/  @!PT LDS RZ, [RZ] ;  /* 0x00000000fffff984 */ /* 0x000fe20000000800 */
[----:B------:R1:W-:Y:S04]  /*28f0*/  LDGSTS.E.BYPASS.128 [R163], desc[UR14][R118.64], !P0 ;  /* 0x0000000076a37fae */ /* 0x0003e8000c101c4e */
[----:B------:R2:W-:Y:S04]  /*2900*/  LDGSTS.E.BYPASS.128 [R165], desc[UR14][R120.64], !P0 ;  /* 0x0000000078a57fae */ /* 0x0005e8000c101c4e */
[----:B------:R3:W-:Y:S01]  /*2910*/  LDGSTS.E.BYPASS.128 [R162], desc[UR14][R116.64], !P0 ;  /* 0x0000000074a27fae */ /* 0x0007e2000c101c4e */
[----:B-1----:R-:W-:-:S02]  /*2920*/  IADD3 R118, P1, R110, UR6, RZ ;  /* 0x000000066e767c10 */ /* 0x002fc4000ff3e0ff */
[----:B------:R-:W-:Y:S02]  /*2930*/  LEA R163, R18, UR4, 0x1 ;  /* 0x0000000412a37c11 */ /* 0x000fe4000f8e08ff */
[----:B------:R-:W-:Y:S02]  /*2940*/  IADD3.X R119, R113, UR7, RZ, P1, !PT ;  /* 0x0000000771777c10 */ /* 0x000fe40008ffe4ff */
[----:B--2---:R-:W-:Y:S01]  /*2950*/  IADD3 R120, P1, R112, UR6, RZ ;  /* 0x0000000670787c10 */ /* 0x004fe2000ff3e0ff */
[----:B------:R1:W-:Y:S01]  /*2960*/  LDGSTS.E.BYPASS.128 [R163], desc[UR14][R114.64], !P0 ;  /* 0x0000000072a37fae */ /* 0x0003e2000c101c4e */
[----:B------:R-:W-:Y:S02]  /*2970*/  LEA R165, R20, UR4, 0x1 ;  /* 0x0000000414a57c11 */ /* 0x000fe4000f8e08ff */
[----:B------:R-:W-:Y:S02]  /*2980*/  IADD3.X R121, R123, UR7, RZ, P1, !PT ;  /* 0x000000077b797c10 */ /* 0x000fe40008ffe4ff */
[----:B---3--:R-:W-:Y:S01]  /*2990*/  IADD3 R116, P1, R122, UR6, RZ ;  /* 0x000000067a747c10 */ /* 0x008fe2000ff3e0ff */
[----:B------:R2:W-:Y:S01]  /*29a0*/  LDGSTS.E.BYPASS.128 [R165], desc[UR14][R118.64], !P0 ;  /* 0x0000000076a57fae */ /* 0x0005e2000c101c4e */
[----:B------:R-:W-:-:S02]  /*29b0*/  LEA R162, R22, UR4, 0x1 ;  /* 0x0000000416a27c11 */ /* 0x000fc4000f8e08ff */
[----:B------:R-:W-:Y:S02]  /*29c0*/  IADD3.X R117, R125, UR7, RZ, P1, !PT ;  /* 0x000000077d757c10 */ /* 0x000fe40008ffe4ff */
[----:B-1----:R-:W-:Y:S01]  /*29d0*/  IADD3 R114, P1, R124, UR6, RZ ;  /* 0x000000067c727c10 */ /* 0x002fe2000ff3e0ff */
[----:B------:R1:W-:Y:S01]  /*29e0*/  LDGSTS.E.BYPASS.128 [R162], desc[UR14][R120.64], !P0 ;  /* 0x0000000078a27fae */ /* 0x0003e2000c101c4e */
[----:B------:R-:W-:Y:S02]  /*29f0*/  LEA R163, R88, UR4, 0x1 ;  /* 0x0000000458a37c11 */ /* 0x000fe4000f8e08ff */
[----:B------:R-:W-:Y:S02]  /*2a00*/  IADD3.X R115, R127, UR7, RZ, P1, !PT ;  /* 0x000000077f737c10 */ /* 0x000fe40008ffe4ff */
[----:B--2---:R-:W-:Y:S01]  /*2a10*/  IADD3 R118, P1, R126, UR6, RZ ;  /* 0x000000067e767c10 */ /* 0x004fe2000ff3e0ff */
[----:B------:R2:W-:Y:S01]  /*2a20*/  LDGSTS.E.BYPASS.128 [R163], desc[UR14][R116.64], !P0 ;  /* 0x0000000074a37fae */ /* 0x0005e2000c101c4e */
[----:B------:R-:W-:Y:S01]  /*2a30*/  LEA R165, R90, UR4, 0x1 ;  /* 0x000000045aa57c11 */ /* 0x000fe2000f8e08ff */
[----:B------:R-:W-:Y:S01]  /*2a40*/  ULEA UR4, UR12, UR13, 0xf ;  /* 0x0000000d0c047291 */ /* 0x000fe2000f8e783f */
[----:B------:R-:W-:-:S02]  /*2a50*/  IADD3.X R119, R129, UR7, RZ, P1, !PT ;  /* 0x0000000781777c10 */ /* 0x000fc40008ffe4ff */
[----:B-1----:R-:W-:Y:S01]  /*2a60*/  IADD3 R120, P1, R128, UR6, RZ ;  /* 0x0000000680787c10 */ /* 0x002fe2000ff3e0ff */
[----:B------:R1:W-:Y:S02]  /*2a70*/  LDGSTS.E.BYPASS.128 [R165], desc[UR14][R114.64], !P0 ;  /* 0x0000000072a57fae */ /* 0x0003e4000c101c4e */
[----:B------:R-:W-:Y:S02]  /*2a80*/  LEA R162, R13, UR4, 0x1 ;  /* 0x000000040da27c11 */ /* 0x000fe4000f8e08ff */
[----:B------:R-:W-:Y:S01]  /*2a90*/  IADD3.X R121, R131, UR7, RZ, P1, !PT ;  /* 0x0000000783797c10 */ /* 0x000fe20008ffe4ff */
[----:B------:R-:W0:Y:S01]  /*2aa0*/  LDGDEPBAR ;  /* 0x00000000000079af */ /* 0x000e220000000000 */
[----:B--2---:R-:W-:-:S03]  /*2ab0*/  LEA R163, R15, UR4, 0x1 ;  /* 0x000000040fa37c11 */ /* 0x004fc6000f8e08ff */
[----:B------:R2:W-:Y:S01]  /*2ac0*/  LDGSTS.E.BYPASS.128 [R162], desc[UR14][R118.64], !P0 ;  /* 0x0000000076a27fae */ /* 0x0005e2000c101c4e */
[----:B-1----:R-:W-:-:S03]  /*2ad0*/  IADD3 R114, P1, R130, UR6, RZ ;  /* 0x0000000682727c10 */ /* 0x002fc6000ff3e0ff */
[----:B------:R1:W-:Y:S01]  /*2ae0*/  LDGSTS.E.BYPASS.128 [R163], desc[UR14][R120.64], !P0 ;  /* 0x0000000078a37fae */ /* 0x0003e2000c101c4e */
[----:B------:R-:W-:Y:S02]  /*2af0*/  LEA R165, R17, UR4, 0x1 ;  /* 0x0000000411a57c11 */ /* 0x000fe4000f8e08ff */
[----:B------:R-:W-:Y:S02]  /*2b00*/  IADD3.X R115, R133, UR7, RZ, P1, !PT ;  /* 0x0000000785737c10 */ /* 0x000fe40008ffe4ff */
[----:B------:R-:W-:Y:S02]  /*2b10*/  IADD3 R116, P1, R132, UR6, RZ ;  /* 0x0000000684747c10 */ /* 0x000fe4000ff3e0ff */
[----:B--2---:R-:W-:Y:S01]  /*2b20*/  LEA R162, R19, UR4, 0x1 ;  /* 0x0000000413a27c11 */ /* 0x004fe2000f8e08ff */
[----:B------:R2:W-:Y:S01]  /*2b30*/  LDGSTS.E.BYPASS.128 [R165], desc[UR14][R114.64], !P0 ;  /* 0x0000000072a57fae */ /* 0x0005e2000c101c4e */
[----:B------:R-:W-:Y:S02]  /*2b40*/  IADD3.X R117, R135, UR7, RZ, P1, !PT ;  /* 0x0000000787757c10 */ /* 0x000fe40008ffe4ff */
[----:B------:R-:W-:-:S02]  /*2b50*/  IADD3 R118, P1, R134, UR6, RZ ;  /* 0x0000000686767c10 */ /* 0x000fc4000ff3e0ff */
[----:B-1----:R-:W-:Y:S01]  /*2b60*/  LEA R163, R21, UR4, 0x1 ;  /* 0x0000000415a37c11 */ /* 0x002fe2000f8e08ff */
[----:B------:R1:W-:Y:S01]  /*2b70*/  LDGSTS.E.BYPASS.128 [R162], desc[UR14][R116.64], !P0 ;  /* 0x0000000074a27fae */ /* 0x0003e2000c101c4e */
[----:B------:R-:W-:Y:S02]  /*2b80*/  IADD3.X R119, R137, UR7, RZ, P1, !PT ;  /* 0x0000000789777c10 */ /* 0x000fe40008ffe4ff */
[----:B------:R-:W-:-:S03]  /*2b90*/  IADD3 R120, P1, R136, UR6, RZ ;  /* 0x0000000688787c10 */ /* 0x000fc6000ff3e0ff */
[----:B------:R3:W-:Y:S01]  /*2ba0*/  LDGSTS.E.BYPASS.128 [R163], desc[UR14][R118.64], !P0 ;  /* 0x0000000076a37fae */ /* 0x0007e2000c101c4e */
[----:B------:R-:W-:Y:S02]  /*2bb0*/  IADD3.X R121, R139, UR7, RZ, P1, !PT ;  /* 0x000000078b797c10 */ /* 0x000fe40008ffe4ff */
[----:B--2---:R-:W-:Y:S02]  /*2bc0*/  IADD3 R114, P1, R138, UR6, RZ ;  /* 0x000000068a727c10 */ /* 0x004fe4000ff3e0ff */
[----:B------:R-:W-:Y:S02]  /*2bd0*/  LEA R165, R23, UR4, 0x1 ;  /* 0x0000000417a57c11 */ /* 0x000fe4000f8e08ff */
[----:B------:R-:W-:Y:S02]  /*2be0*/  IADD3.X R115, R141, UR7, RZ, P1, !PT ;  /* 0x000000078d737c10 */ /* 0x000fe40008ffe4ff */
[----:B-1----:R-:W-:Y:S01]  /*2bf0*/  IADD3 R116, P1, R140, UR6, RZ ;  /* 0x000000068c747c10 */ /* 0x002fe2000ff3e0ff */
[----:B------:R1:W-:Y:S01]  /*2c00*/  LDGSTS.E.BYPASS.128 [R165], desc[UR14][R120.64], !P0 ;  /* 0x0000000078a57fae */ /* 0x0003e2000c101c4e */
[----:B------:R-:W-:-:S02]  /*2c10*/  LEA R162, R91, UR4, 0x1 ;  /* 0x000000045ba27c11 */ /* 0x000fc4000f8e08ff */
[----:B------:R-:W-:Y:S02]  /*2c20*/  IADD3.X R117, R143, UR7, RZ, P1, !PT ;  /* 0x000000078f757c10 */ /* 0x000fe40008ffe4ff */
[----:B---3--:R-:W-:Y:S01]  /*2c30*/  IADD3 R118, P1, R142, UR6, RZ ;  /* 0x000000068e767c10 */ /* 0x008fe2000ff3e0ff */
[----:B------:R2:W-:Y:S01]  /*2c40*/  LDGSTS.E.BYPASS.128 [R162], desc[UR14][R114.64], !P0 ;  /* 0x0000000072a27fae */ /* 0x0005e2000c101c4e */
[----:B------:R-:W-:Y:S02]  /*2c50*/  LEA R163, R92, UR4, 0x1 ;  /* 0x000000045ca37c11 */ /* 0x000fe4000f8e08ff */
[----:B------:R-:W-:Y:S02]  /*2c60*/  IADD3.X R119, R145, UR7, RZ, P1, !PT ;  /* 0x0000000791777c10 */ /* 0x000fe40008ffe4ff */
[----:B-1----:R-:W-:Y:S01]  /*2c70*/  IADD3 R120, P1, R144, UR6, RZ ;  /* 0x0000000690787c10 */ /* 0x002fe2000ff3e0ff */
[----:B------:R1:W-:Y:S01]  /*2c80*/  LDGSTS.E.BYPASS.128 [R163], desc[UR14][R116.64], !P0 ;  /* 0x0000000074a37fae */ /* 0x0003e2000c101c4e */
[----:B------:R-:W-:-:S02]  /*2c90*/  LEA R165, R5, UR4, 0x1 ;  /* 0x0000000405a57c11 */ /* 0x000fc4000f8e08ff */
[----:B------:R-:W-:Y:S02]  /*2ca0*/  IADD3.X R121, R147, UR7, RZ, P1, !PT ;  /* 0x0000000793797c10 */ /* 0x000fe40008ffe4ff */
[----:B--2---:R-:W-:Y:S01]  /*2cb0*/  IADD3 R114, P1, R146, UR6, RZ ;  /* 0x0000000692727c10 */ /* 0x004fe2000ff3e0ff */
        /* <DEDUP_REMOVED lines=21> */
[----:B------:R-:W-:Y:S01]  /*2e10*/  LEA R165, R11, UR4, 0x1 ;  /* 0x000000040ba57c11 */ /* 0x000fe2000f8e08ff */
[----:B------:R-:W-:Y:S01]  /*2e20*/  UIADD3 UR6, UP0, UR6, 0x100, URZ ;  /* 0x0000010006067890 */ /* 0x000fe2000ff1e03f */
[----:B------:R-:W-:-:S02]  /*2e30*/  IADD3.X R117, R158, UR7, RZ, P1, !PT ;  /* 0x000000079e757c10 */ /* 0x000fc40008ffe4ff */
[----:B--2---:R-:W-:Y:S01]  /*2e40*/  LEA R119, R93, UR4, 0x1 ;  /* 0x000000045d777c11 */ /* 0x004fe2000f8e08ff */
[----:B------:R1:W-:Y:S01]  /*2e50*/  LDGSTS.E.BYPASS.128 [R165], desc[UR14][R114.64], !P0 ;  /* 0x0000000072a57fae */ /* 0x0003e2000c101c4e */
[----:B------:R-:W-:-:S03]  /*2e60*/  UIADD3.X UR7, URZ, UR7, URZ, UP0, !UPT ;  /* 0x000000073f077290 */ /* 0x000fc600087fe43f */
[----:B------:R1:W-:Y:S01]  /*2e70*/  LDGSTS.E.BYPASS.128 [R119], desc[UR14][R116.64], !P0 ;  /* 0x0000000074777fae */ /* 0x0003e2000c101c4e */
[----:B------:R-:W-:-:S03]  /*2e80*/  ISETP.GE.U32.AND P0, PT, R161, 0xb80, PT ;  /* 0x00000b80a100780c */ /* 0x000fc60003f06070 */
[----:B------:R-:W0:Y:S10]  /*2e90*/  LDGDEPBAR ;  /* 0x00000000000079af */ /* 0x000e340000000000 */
[----:B-1----:R-:W-:Y:S05]  /*2ea0*/  @!P0 BRA `(.L_x_0) ;  /* 0xfffffff400148947 */ /* 0x002fea000383ffff */
[----:B------:R-:W-:Y:S02]  /*2eb0*/  WARPGROUP.DEPBAR.LE gsb0, 0x0 ;  /* 0x00008000000079c5 */ /* 0x000fe40000010000 */
[----:B------:R-:W-:-:S04]  /*2ec0*/  DEPBAR.LE SB0, 0x0 ;  /* 0x000080000000791a */ /* 0x000fc80000000000 */
[----:B------:R-:W-:Y:S01]  /*2ed0*/  SHF.R.U32.HI R5, RZ, 0x1, R0 ;  /* 0x00000001ff057819 */ /* 0x000fe20000011600 */
[----:B------:R-:W1:Y:S01]  /*2ee0*/  LDC.64 R6, c[0x0][0x220] ;  /* 0x00008800ff067b82 */ /* 0x000e620000000a00 */
[----:B------:R-:W-:Y:S02]  /*2ef0*/  LOP3.LUT R0, R0, 0xf, RZ, 0xc0, !PT ;  /* 0x0000000f00007812 */ /* 0x000fe400078ec0ff */
[----:B------:R-:W-:Y:S02]  /*2f00*/  LOP3.LUT R5, R5, 0x8, RZ, 0xc0, !PT ;  /* 0x0000000805057812 */ /* 0x000fe400078ec0ff */
[----:B------:R-:W-:Y:S02]  /*2f10*/  LOP3.LUT R160, R160, 0x3, RZ, 0xc0, !PT ;  /* 0x00000003a0a07812 */ /* 0x000fe400078ec0ff */
[----:B------:R-:W-:Y:S01]  /*2f20*/  F2FP.BF16.F32.PACK_AB R24, R25, R24 ;  /* 0x000000181918723e */ /* 0x000fe200000010ff */
[----:B------:R-:W-:Y:S01]  /*2f30*/  IMAD R5, R0, 0x88, R5 ;  /* 0x0000008800057824 */ /* 0x000fe200078e0205 */
[----:B------:R-:W-:-:S02]  /*2f40*/  F2FP.BF16.F32.PACK_AB R25, R27, R26 ;  /* 0x0000001a1b19723e */ /* 0x000fc400000010ff */
[----:B------:R-:W-:Y:S01]  /*2f50*/  F2FP.BF16.F32.PACK_AB R32, R33, R32 ;  /* 0x000000202120723e */ /* 0x000fe200000010ff */
[----:B------:R-:W-:Y:S01]  /*2f60*/  IMAD R5, R160, 0x880, R5 ;  /* 0x00000880a0057824 */ /* 0x000fe200078e0205 */
[----:B------:R-:W-:Y:S02]  /*2f70*/  F2FP.BF16.F32.PACK_AB R26, R29, R28 ;  /* 0x0000001c1d1a723e */ /* 0x000fe400000010ff */
[----:B------:R-:W-:Y:S02]  /*2f80*/  F2FP.BF16.F32.PACK_AB R27, R31, R30 ;  /* 0x0000001e1f1b723e */ /* 0x000fe400000010ff */
[----:B------:R-:W-:Y:S02]  /*2f90*/  F2FP.BF16.F32.PACK_AB R33, R35, R34 ;  /* 0x000000222321723e */ /* 0x000fe400000010ff */
[----:B------:R-:W-:Y:S02]  /*2fa0*/  F2FP.BF16.F32.PACK_AB R40, R41, R40 ;  /* 0x000000282928723e */ /* 0x000fe400000010ff */
[----:B------:R-:W-:Y:S01]  /*2fb0*/  LEA R5, R5, UR10, 0x1 ;  /* 0x0000000a05057c11 */ /* 0x000fe2000f8e08ff */
[----:B------:R-:W-:Y:S01]  /*2fc0*/  BAR.SYNC.DEFER_BLOCKING 0x0 ;  /* 0x0000000000007b1d */ /* 0x000fe20000010000 */
[----:B------:R-:W-:-:S02]  /*2fd0*/  F2FP.BF16.F32.PACK_AB R34, R37, R36 ;  /* 0x000000242522723e */ /* 0x000fc400000010ff */
[----:B------:R-:W-:Y:S02]  /*2fe0*/  F2FP.BF16.F32.PACK_AB R35, R39, R38 ;  /* 0x000000262723723e */ /* 0x000fe400000010ff */
[----:B------:R-:W-:Y:S02]  /*2ff0*/  F2FP.BF16.F32.PACK_AB R41, R43, R42 ;  /* 0x0000002a2b29723e */ /* 0x000fe400000010ff */
[----:B------:R-:W-:Y:S02]  /*3000*/  F2FP.BF16.F32.PACK_AB R48, R49, R48 ;  /* 0x000000303130723e */ /* 0x000fe400000010ff */
[----:B------:R-:W-:Y:S02]  /*3010*/  F2FP.BF16.F32.PACK_AB R42, R45, R44 ;  /* 0x0000002c2d2a723e */ /* 0x000fe400000010ff */
[----:B------:R-:W-:Y:S02]  /*3020*/  F2FP.BF16.F32.PACK_AB R43, R47, R46 ;  /* 0x0000002e2f2b723e */ /* 0x000fe400000010ff */
[----:B------:R-:W-:-:S02]  /*3030*/  F2FP.BF16.F32.PACK_AB R49, R51, R50 ;  /* 0x000000323331723e */ /* 0x000fc400000010ff */
[----:B------:R-:W-:Y:S02]  /*3040*/  F2FP.BF16.F32.PACK_AB R56, R57, R56 ;  /* 0x000000383938723e */ /* 0x000fe400000010ff */
[----:B------:R-:W-:Y:S02]  /*3050*/  F2FP.BF16.F32.PACK_AB R50, R53, R52 ;  /* 0x000000343532723e */ /* 0x000fe400000010ff */
[----:B------:R-:W-:Y:S02]  /*3060*/  F2FP.BF16.F32.PACK_AB R51, R55, R54 ;  /* 0x000000363733723e */ /* 0x000fe400000010ff */
[----:B------:R-:W-:Y:S02]  /*3070*/  F2FP.BF16.F32.PACK_AB R57, R59, R58 ;  /* 0x0000003a3b39723e */ /* 0x000fe400000010ff */
[----:B------:R-:W-:Y:S01]  /*3080*/  F2FP.BF16.F32.PACK_AB R64, R65, R64 ;  /* 0x000000404140723e */ /* 0x000fe200000010ff */
[----:B------:R-:W-:Y:S01]  /*3090*/  STSM.16.M88.4 [R5], R24 ;  /* 0x0000001805007844 */ /* 0x000fe20000000200 */
[----:B------:R-:W-:-:S02]  /*30a0*/  F2FP.BF16.F32.PACK_AB R58, R61, R60 ;  /* 0x0000003c3d3a723e */ /* 0x000fc400000010ff */
[----:B------:R-:W-:Y:S01]  /*30b0*/  F2FP.BF16.F32.PACK_AB R59, R63, R62 ;  /* 0x0000003e3f3b723e */ /* 0x000fe200000010ff */
[----:B------:R-:W-:Y:S01]  /*30c0*/  STSM.16.M88.4 [R5+0x20], R32 ;  /* 0x0000202005007844 */ /* 0x000fe20000000200 */
[----:B------:R-:W-:Y:S02]  /*30d0*/  F2FP.BF16.F32.PACK_AB R65, R67, R66 ;  /* 0x000000424341723e */ /* 0x000fe400000010ff */
[----:B------:R-:W-:Y:S01]  /*30e0*/  F2FP.BF16.F32.PACK_AB R72, R73, R72 ;  /* 0x000000484948723e */ /* 0x000fe200000010ff */
[----:B------:R-:W-:Y:S01]  /*30f0*/  STSM.16.M88.4 [R5+0x40], R40 ;  /* 0x0000402805007844 */ /* 0x000fe20000000200 */
[----:B------:R-:W-:Y:S02]  /*3100*/  F2FP.BF16.F32.PACK_AB R66, R69, R68 ;  /* 0x000000444542723e */ /* 0x000fe400000010ff */
[----:B------:R-:W-:Y:S01]  /*3110*/  F2FP.BF16.F32.PACK_AB R67, R71, R70 ;  /* 0x000000464743723e */ /* 0x000fe200000010ff */
[----:B------:R-:W-:Y:S01]  /*3120*/  STSM.16.M88.4 [R5+0x60], R48 ;  /* 0x0000603005007844 */ /* 0x000fe20000000200 */
        /* <DEDUP_REMOVED lines=10> */
[----:B------:R-:W-:Y:S02]  /*31d0*/  LOP3.LUT R3, R3, 0x1, RZ, 0xc0, !PT ;  /* 0x0000000103037812 */ /* 0x000fe400078ec0ff */
[----:B------:R-:W-:Y:S01]  /*31e0*/  LOP3.LUT R0, R89, 0x78, R4, 0xf8, !PT ;  /* 0x0000007859007812 */ /* 0x000fe200078ef804 */
[----:B------:R2:W-:Y:S02]  /*31f0*/  STSM.16.M88.4 [R5+0xe0], R80 ;  /* 0x0000e05005007844 */ /* 0x0005e40000000200 */
[----:B------:R-:W-:Y:S01]  /*3200*/  IMAD R3, R160, 0x2, R3 ;  /* 0x00000002a0037824 */ /* 0x000fe200078e0203 */
[----:B------:R-:W-:Y:S01]  /*3210*/  BAR.SYNC.DEFER_BLOCKING 0x0 ;  /* 0x0000000000007b1d */ /* 0x000fe20000010000 */
[----:B------:R-:W-:Y:S02]  /*3220*/  ISETP.GE.AND P0, PT, R0, 0xc00, PT ;  /* 0x00000c000000780c */ /* 0x000fe40003f06270 */
[----:B------:R-:W-:Y:S02]  /*3230*/  IMAD R3, R3, 0x88, R94 ;  /* 0x0000008803037824 */ /* 0x000fe400078e025e */
[--C-:B------:R-:W-:Y:S01]  /*3240*/  IMAD R9, R97, 0xc00, R0.reuse ;  /* 0x00000c0061097824 */ /* 0x100fe200078e0200 */
[-C--:B------:R-:W-:Y:S01]  /*3250*/  ISETP.LT.AND P1, PT, R95, R2.reuse, !P0 ;  /* 0x000000025f00720c */ /* 0x080fe20004721270 */
[--C-:B------:R-:W-:Y:S01]  /*3260*/  IMAD R11, R103, 0xc00, R0.reuse ;  /* 0x00000c00670b7824 */ /* 0x100fe200078e0200 */
[----:B------:R-:W-:Y:S01]  /*3270*/  LEA R16, R3, UR10, 0x1 ;  /* 0x0000000a03107c11 */ /* 0x000fe2000f8e08ff */
[----:B------:R-:W-:Y:S01]  /*3280*/  IMAD R3, R99, 0xc00, R0 ;  /* 0x00000c0063037824 */ /* 0x000fe200078e0200 */
[-C--:B------:R-:W-:Y:S01]  /*3290*/  ISETP.LT.AND P6, PT, R97, R2.reuse, !P0 ;  /* 0x000000026100720c */ /* 0x080fe200047c1270 */
[----:B-1----:R-:W-:Y:S01]  /*32a0*/  IMAD.WIDE R8, R9, 0x2, R6 ;  /* 0x0000000209087825 */ /* 0x002fe200078e0206 */
[----:B------:R-:W-:-:S02]  /*32b0*/  ISETP.LT.AND P5, PT, R99, R2, !P0 ;  /* 0x000000026300720c */ /* 0x000fc400047a1270 */
[-C--:B------:R-:W-:Y:S01]  /*32c0*/  ISETP.LT.AND P4, PT, R101, R2.reuse, !P0 ;  /* 0x000000026500720c */ /* 0x080fe20004781270 */
[--C-:B--2---:R-:W-:Y:S01]  /*32d0*/  IMAD R5, R95, 0xc00, R0.reuse ;  /* 0x00000c005f057824 */ /* 0x104fe200078e0200 */
[-C--:B------:R-:W-:Y:S01]  /*32e0*/  ISETP.LT.AND P3, PT, R103, R2.reuse, !P0 ;  /* 0x000000026700720c */ /* 0x080fe20004761270 */
[----:B------:R-:W-:Y:S01]  /*32f0*/  IMAD R101, R101, 0xc00, R0 ;  /* 0x00000c0065657824 */ /* 0x000fe200078e0200 */
[----:B------:R-:W-:Y:S01]  /*3300*/  ISETP.LT.AND P2, PT, R105, R2, !P0 ;  /* 0x000000026900720c */ /* 0x000fe20004741270 */
[----:B------:R-:W-:-:S04]  /*3310*/  IMAD.WIDE R4, R5, 0x2, R6 ;  /* 0x0000000205047825 */ /* 0x000fc800078e0206 */
[----:B------:R-:W-:Y:S01]  /*3320*/  IMAD.WIDE R10, R11, 0x2, R6 ;  /* 0x000000020b0a7825 */ /* 0x000fe200078e0206 */
[----:B------:R-:W1:Y:S04]  /*3330*/  LDS.128 R12, [R16] ;  /* 0x00000000100c7984 */ /* 0x000e680000000c00 */
[----:B------:R-:W2:Y:S04]  /*3340*/  LDS.128 R20, [R16+0x880] ;  /* 0x0008800010147984 */ /* 0x000ea80000000c00 */
[----:B------:R-:W3:Y:S04]  /*3350*/  LDS.128 R24, [R16+0x1100] ;  /* 0x0011000010187984 */ /* 0x000ee80000000c00 */
[----:B------:R-:W4:Y:S04]  /*3360*/  LDS.128 R28, [R16+0x1980] ;  /* 0x00198000101c7984 */ /* 0x000f280000000c00 */
[----:B------:R-:W5:Y:S04]  /*3370*/  LDS.128 R32, [R16+0x2200] ;  /* 0x0022000010207984 */ /* 0x000f680000000c00 */
[----:B------:R-:W4:Y:S04]  /*3380*/  LDS.128 R36, [R16+0x2a80] ;  /* 0x002a800010247984 */ /* 0x000f280000000c00 */
[----:B------:R-:W4:Y:S04]  /*3390*/  LDS.128 R40, [R16+0x3300] ;  /* 0x0033000010287984 */ /* 0x000f280000000c00 */
[----:B-1----:R1:W-:Y:S01]  /*33a0*/  @P1 STG.E.128 desc[UR14][R4.64], R12 ;  /* 0x0000000c04001986 */ /* 0x0023e2000c101d0e */
[----:B------:R-:W-:-:S02]  /*33b0*/  ISETP.LT.AND P1, PT, R107, R2, !P0 ;  /* 0x000000026b00720c */ /* 0x000fc40004721270 */
[----:B------:R-:W-:Y:S01]  /*33c0*/  ISETP.LT.AND P0, PT, R109, R2, !P0 ;  /* 0x000000026d00720c */ /* 0x000fe20004701270 */
[----:B------:R-:W-:Y:S01]  /*33d0*/  IMAD.WIDE R2, R3, 0x2, R6 ;  /* 0x0000000203027825 */ /* 0x000fe200078e0206 */
[----:B--2---:R2:W-:Y:S04]  /*33e0*/  @P6 STG.E.128 desc[UR14][R8.64], R20 ;  /* 0x0000001408006986 */ /* 0x0045e8000c101d0e */
[----:B---3--:R2:W-:Y:S01]  /*33f0*/  @P5 STG.E.128 desc[UR14][R2.64], R24 ;  /* 0x0000001802005986 */ /* 0x0085e2000c101d0e */
[--C-:B-1----:R-:W-:Y:S02]  /*3400*/  IMAD R13, R105, 0xc00, R0.reuse ;  /* 0x00000c00690d7824 */ /* 0x102fe400078e0200 */
[----:B------:R-:W-:Y:S02]  /*3410*/  IMAD R15, R107, 0xc00, R0 ;  /* 0x00000c006b0f7824 */ /* 0x000fe400078e0200 */
[----:B------:R-:W-:-:S04]  /*3420*/  IMAD.WIDE R4, R101, 0x2, R6 ;  /* 0x0000000265047825 */ /* 0x000fc800078e0206 */
[--C-:B------:R-:W-:Y:S01]  /*3430*/  IMAD.WIDE R12, R13, 0x2, R6.reuse ;  /* 0x000000020d0c7825 */ /* 0x100fe200078e0206 */
[----:B----4-:R2:W-:Y:S03]  /*3440*/  @P4 STG.E.128 desc[UR14][R4.64], R28 ;  /* 0x0000001c04004986 */ /* 0x0105e6000c101d0e */
[----:B------:R-:W-:Y:S01]  /*3450*/  IMAD.WIDE R14, R15, 0x2, R6 ;  /* 0x000000020f0e7825 */ /* 0x000fe200078e0206 */
[----:B-----5:R2:W-:Y:S04]  /*3460*/  @P3 STG.E.128 desc[UR14][R10.64], R32 ;  /* 0x000000200a003986 */ /* 0x0205e8000c101d0e */
[----:B------:R2:W-:Y:S04]  /*3470*/  @P2 STG.E.128 desc[UR14][R12.64], R36 ;  /* 0x000000240c002986 */ /* 0x0005e8000c101d0e */
[----:B------:R2:W-:Y:S01]  /*3480*/  @P1 STG.E.128 desc[UR14][R14.64], R40 ;  /* 0x000000280e001986 */ /* 0x0005e2000c101d0e */
[----:B------:R-:W-:Y:S05]  /*3490*/  @!P0 EXIT ;  /* 0x000000000000894d */ /* 0x000fea0003800000 */
[----:B------:R-:W1:Y:S01]  /*34a0*/  LDS.128 R16, [R16+0x3b80] ;  /* 0x003b800010107984 */ /* 0x000e620000000c00 */
[----:B------:R-:W-:-:S04]  /*34b0*/  IMAD R109, R109, 0xc00, R0 ;  /* 0x00000c006d6d7824 */ /* 0x000fc800078e0200 */
[----:B------:R-:W-:-:S05]  /*34c0*/  IMAD.WIDE R6, R109, 0x2, R6 ;  /* 0x000000026d067825 */ /* 0x000fca00078e0206 */
[----:B-1----:R-:W-:Y:S01]  /*34d0*/  STG.E.128 desc[UR14][R6.64], R16 ;  /* 0x0000001006007986 */ /* 0x002fe2000c101d0e */
[----:B------:R-:W-:Y:S05]  /*34e0*/  EXIT ;  /* 0x000000000000794d */ /* 0x000fea0003800000 */
.L_x_1:
[----:B------:R-:W-:-:S00]  /*34f0*/  BRA `(.L_x_1) ;  /* 0xfffffffc00fc7947 */ /* 0x000fc0000383ffff */
[----:B------:R-:W-:-:S00]  /*3500*/  NOP ;  /* 0x0000000000007918 */ /* 0x000fc00000000000 */
[----:B------:R-:W-:-:S00]  /*3510*/  NOP ;  /* 0x0000000000007918 */ /* 0x000fc00000000000 */
[----:B------:R-:W-:-:S00]  /*3520*/  NOP ;  /* 0x0000000000007918 */ /* 0x000fc00000000000 */
[----:B------:R-:W-:-:S00]  /*3530*/  NOP ;  /* 0x0000000000007918 */ /* 0x000fc00000000000 */
[----:B------:R-:W-:-:S00]  /*3540*/  NOP ;  /* 0x0000000000007918 */ /* 0x000fc00000000000 */
[----:B------:R-:W-:-:S00]  /*3550*/  NOP ;  /* 0x0000000000007918 */ /* 0x000fc00000000000 */
[----:B------:R-:W-:-:S00]  /*3560*/  NOP ;  /* 0x0000000000007918 */ /* 0x000fc00000000000 */
[----:B------:R-:W-:-:S00]  /*3570*/  NOP ;  /* 0x0000000000007918 */ /* 0x000fc00000000000 */
.L_x_2:


//--------------------- .nv.shared.triton_mm      --------------------------
	.section	.nv.shared.triton_mm,"aw",@nobits
	.sectionflags	@""
	.align	16
	.zero		1024


//--------------------- .nv.constant0.triton_mm   --------------------------
	.section	.nv.constant0.triton_mm,"a",@progbits
	.sectionflags	@""
	.align	4
.nv.constant0.triton_mm:
	.zero		556
